//
// Generated by NVIDIA NVVM Compiler
//
// Compiler Build ID: CL-36424714
// Cuda compilation tools, release 13.0, V13.0.88
// Based on NVVM 20.0.0
//

.version 9.0
.target sm_100
.address_size 64

	// .globl	_Z6warmupPfS_ii
.extern .func  (.param .b32 func_retval0) vprintf
(
	.param .b64 vprintf_param_0,
	.param .b64 vprintf_param_1
)
;
// _ZZ13transposeSmemPfS_iiE4tile has been demoted
// _ZZ16transposeSmemPadPfS_iiE4tile has been demoted
.global .align 1 .b8 $str[27] = {105, 120, 44, 32, 105, 121, 44, 32, 114, 111, 119, 32, 61, 32, 37, 100, 44, 32, 37, 100, 44, 32, 37, 100, 32, 10};

.visible .entry _Z6warmupPfS_ii(
	.param .u64 .ptr .align 1 _Z6warmupPfS_ii_param_0,
	.param .u64 .ptr .align 1 _Z6warmupPfS_ii_param_1,
	.param .u32 _Z6warmupPfS_ii_param_2,
	.param .u32 _Z6warmupPfS_ii_param_3
)
{
	.reg .pred 	%p<4>;
	.reg .b32 	%r<14>;
	.reg .b32 	%f<2>;
	.reg .b64 	%rd<8>;

	ld.param.u64 	%rd1, [_Z6warmupPfS_ii_param_0];
	ld.param.u64 	%rd2, [_Z6warmupPfS_ii_param_1];
	ld.param.u32 	%r3, [_Z6warmupPfS_ii_param_2];
	ld.param.u32 	%r4, [_Z6warmupPfS_ii_param_3];
	mov.u32 	%r6, %ntid.x;
	mov.u32 	%r7, %ctaid.x;
	mov.u32 	%r8, %tid.x;
	mad.lo.s32 	%r1, %r6, %r7, %r8;
	mov.u32 	%r9, %ntid.y;
	mov.u32 	%r10, %ctaid.y;
	mov.u32 	%r11, %tid.y;
	mad.lo.s32 	%r12, %r9, %r10, %r11;
	setp.ge.u32 	%p1, %r1, %r3;
	setp.ge.u32 	%p2, %r12, %r4;
	or.pred  	%p3, %p1, %p2;
	@%p3 bra 	$L__BB0_2;
	cvta.to.global.u64 	%rd3, %rd2;
	cvta.to.global.u64 	%rd4, %rd1;
	mad.lo.s32 	%r13, %r3, %r12, %r1;
	mul.wide.u32 	%rd5, %r13, 4;
	add.s64 	%rd6, %rd3, %rd5;
	ld.global.f32 	%f1, [%rd6];
	add.s64 	%rd7, %rd4, %rd5;
	st.global.f32 	[%rd7], %f1;
$L__BB0_2:
	ret;

}
	// .globl	_Z7copyRowPfS_ii
.visible .entry _Z7copyRowPfS_ii(
	.param .u64 .ptr .align 1 _Z7copyRowPfS_ii_param_0,
	.param .u64 .ptr .align 1 _Z7copyRowPfS_ii_param_1,
	.param .u32 _Z7copyRowPfS_ii_param_2,
	.param .u32 _Z7copyRowPfS_ii_param_3
)
{
	.reg .pred 	%p<4>;
	.reg .b32 	%r<14>;
	.reg .b32 	%f<2>;
	.reg .b64 	%rd<8>;

	ld.param.u64 	%rd1, [_Z7copyRowPfS_ii_param_0];
	ld.param.u64 	%rd2, [_Z7copyRowPfS_ii_param_1];
	ld.param.u32 	%r3, [_Z7copyRowPfS_ii_param_2];
	ld.param.u32 	%r4, [_Z7copyRowPfS_ii_param_3];
	mov.u32 	%r6, %ntid.x;
	mov.u32 	%r7, %ctaid.x;
	mov.u32 	%r8, %tid.x;
	mad.lo.s32 	%r1, %r6, %r7, %r8;
	mov.u32 	%r9, %ntid.y;
	mov.u32 	%r10, %ctaid.y;
	mov.u32 	%r11, %tid.y;
	mad.lo.s32 	%r12, %r9, %r10, %r11;
	setp.ge.u32 	%p1, %r1, %r3;
	setp.ge.u32 	%p2, %r12, %r4;
	or.pred  	%p3, %p1, %p2;
	@%p3 bra 	$L__BB1_2;
	cvta.to.global.u64 	%rd3, %rd2;
	cvta.to.global.u64 	%rd4, %rd1;
	mad.lo.s32 	%r13, %r3, %r12, %r1;
	mul.wide.u32 	%rd5, %r13, 4;
	add.s64 	%rd6, %rd3, %rd5;
	ld.global.f32 	%f1, [%rd6];
	add.s64 	%rd7, %rd4, %rd5;
	st.global.f32 	[%rd7], %f1;
$L__BB1_2:
	ret;

}
	// .globl	_Z7copyColPfS_ii
.visible .entry _Z7copyColPfS_ii(
	.param .u64 .ptr .align 1 _Z7copyColPfS_ii_param_0,
	.param .u64 .ptr .align 1 _Z7copyColPfS_ii_param_1,
	.param .u32 _Z7copyColPfS_ii_param_2,
	.param .u32 _Z7copyColPfS_ii_param_3
)
{
	.reg .pred 	%p<4>;
	.reg .b32 	%r<14>;
	.reg .b32 	%f<2>;
	.reg .b64 	%rd<8>;

	ld.param.u64 	%rd1, [_Z7copyColPfS_ii_param_0];
	ld.param.u64 	%rd2, [_Z7copyColPfS_ii_param_1];
	ld.param.u32 	%r4, [_Z7copyColPfS_ii_param_2];
	ld.param.u32 	%r5, [_Z7copyColPfS_ii_param_3];
	mov.u32 	%r6, %ntid.x;
	mov.u32 	%r7, %ctaid.x;
	mov.u32 	%r8, %tid.x;
	mad.lo.s32 	%r1, %r6, %r7, %r8;
	mov.u32 	%r9, %ntid.y;
	mov.u32 	%r10, %ctaid.y;
	mov.u32 	%r11, %tid.y;
	mad.lo.s32 	%r12, %r9, %r10, %r11;
	setp.ge.u32 	%p1, %r1, %r4;
	setp.ge.u32 	%p2, %r12, %r5;
	or.pred  	%p3, %p1, %p2;
	@%p3 bra 	$L__BB2_2;
	cvta.to.global.u64 	%rd3, %rd2;
	cvta.to.global.u64 	%rd4, %rd1;
	mad.lo.s32 	%r13, %r5, %r1, %r12;
	mul.wide.u32 	%rd5, %r13, 4;
	add.s64 	%rd6, %rd3, %rd5;
	ld.global.f32 	%f1, [%rd6];
	add.s64 	%rd7, %rd4, %rd5;
	st.global.f32 	[%rd7], %f1;
$L__BB2_2:
	ret;

}
	// .globl	_Z17transposeNaiveRowPfS_ii
.visible .entry _Z17transposeNaiveRowPfS_ii(
	.param .u64 .ptr .align 1 _Z17transposeNaiveRowPfS_ii_param_0,
	.param .u64 .ptr .align 1 _Z17transposeNaiveRowPfS_ii_param_1,
	.param .u32 _Z17transposeNaiveRowPfS_ii_param_2,
	.param .u32 _Z17transposeNaiveRowPfS_ii_param_3
)
{
	.reg .pred 	%p<4>;
	.reg .b32 	%r<15>;
	.reg .b32 	%f<2>;
	.reg .b64 	%rd<9>;

	ld.param.u64 	%rd1, [_Z17transposeNaiveRowPfS_ii_param_0];
	ld.param.u64 	%rd2, [_Z17transposeNaiveRowPfS_ii_param_1];
	ld.param.u32 	%r3, [_Z17transposeNaiveRowPfS_ii_param_2];
	ld.param.u32 	%r5, [_Z17transposeNaiveRowPfS_ii_param_3];
	mov.u32 	%r6, %ntid.x;
	mov.u32 	%r7, %ctaid.x;
	mov.u32 	%r8, %tid.x;
	mad.lo.s32 	%r1, %r6, %r7, %r8;
	mov.u32 	%r9, %ntid.y;
	mov.u32 	%r10, %ctaid.y;
	mov.u32 	%r11, %tid.y;
	mad.lo.s32 	%r12, %r9, %r10, %r11;
	setp.ge.u32 	%p1, %r1, %r3;
	setp.ge.u32 	%p2, %r12, %r5;
	or.pred  	%p3, %p1, %p2;
	@%p3 bra 	$L__BB3_2;
	cvta.to.global.u64 	%rd3, %rd2;
	cvta.to.global.u64 	%rd4, %rd1;
	mad.lo.s32 	%r13, %r3, %r12, %r1;
	mul.wide.u32 	%rd5, %r13, 4;
	add.s64 	%rd6, %rd3, %rd5;
	ld.global.f32 	%f1, [%rd6];
	mad.lo.s32 	%r14, %r5, %r1, %r12;
	mul.wide.u32 	%rd7, %r14, 4;
	add.s64 	%rd8, %rd4, %rd7;
	st.global.f32 	[%rd8], %f1;
$L__BB3_2:
	ret;

}
	// .globl	_Z17transposeNaiveColPfS_ii
.visible .entry _Z17transposeNaiveColPfS_ii(
	.param .u64 .ptr .align 1 _Z17transposeNaiveColPfS_ii_param_0,
	.param .u64 .ptr .align 1 _Z17transposeNaiveColPfS_ii_param_1,
	.param .u32 _Z17transposeNaiveColPfS_ii_param_2,
	.param .u32 _Z17transposeNaiveColPfS_ii_param_3
)
{
	.reg .pred 	%p<4>;
	.reg .b32 	%r<15>;
	.reg .b32 	%f<2>;
	.reg .b64 	%rd<9>;

	ld.param.u64 	%rd1, [_Z17transposeNaiveColPfS_ii_param_0];
	ld.param.u64 	%rd2, [_Z17transposeNaiveColPfS_ii_param_1];
	ld.param.u32 	%r3, [_Z17transposeNaiveColPfS_ii_param_2];
	ld.param.u32 	%r5, [_Z17transposeNaiveColPfS_ii_param_3];
	mov.u32 	%r6, %ntid.x;
	mov.u32 	%r7, %ctaid.x;
	mov.u32 	%r8, %tid.x;
	mad.lo.s32 	%r1, %r6, %r7, %r8;
	mov.u32 	%r9, %ntid.y;
	mov.u32 	%r10, %ctaid.y;
	mov.u32 	%r11, %tid.y;
	mad.lo.s32 	%r12, %r9, %r10, %r11;
	setp.ge.u32 	%p1, %r1, %r3;
	setp.ge.u32 	%p2, %r12, %r5;
	or.pred  	%p3, %p1, %p2;
	@%p3 bra 	$L__BB4_2;
	cvta.to.global.u64 	%rd3, %rd2;
	cvta.to.global.u64 	%rd4, %rd1;
	mad.lo.s32 	%r13, %r5, %r1, %r12;
	mul.wide.u32 	%rd5, %r13, 4;
	add.s64 	%rd6, %rd3, %rd5;
	ld.global.f32 	%f1, [%rd6];
	mad.lo.s32 	%r14, %r3, %r12, %r1;
	mul.wide.u32 	%rd7, %r14, 4;
	add.s64 	%rd8, %rd4, %rd7;
	st.global.f32 	[%rd8], %f1;
$L__BB4_2:
	ret;

}
	// .globl	_Z19transposeUnroll4RowPfS_ii
.visible .entry _Z19transposeUnroll4RowPfS_ii(
	.param .u64 .ptr .align 1 _Z19transposeUnroll4RowPfS_ii_param_0,
	.param .u64 .ptr .align 1 _Z19transposeUnroll4RowPfS_ii_param_1,
	.param .u32 _Z19transposeUnroll4RowPfS_ii_param_2,
	.param .u32 _Z19transposeUnroll4RowPfS_ii_param_3
)
{
	.reg .pred 	%p<4>;
	.reg .b32 	%r<25>;
	.reg .b32 	%f<5>;
	.reg .b64 	%rd<21>;

	ld.param.u64 	%rd1, [_Z19transposeUnroll4RowPfS_ii_param_0];
	ld.param.u64 	%rd2, [_Z19transposeUnroll4RowPfS_ii_param_1];
	ld.param.u32 	%r5, [_Z19transposeUnroll4RowPfS_ii_param_2];
	ld.param.u32 	%r6, [_Z19transposeUnroll4RowPfS_ii_param_3];
	mov.u32 	%r1, %ntid.x;
	mov.u32 	%r7, %ctaid.x;
	mul.lo.s32 	%r8, %r7, %r1;
	shl.b32 	%r9, %r8, 2;
	mov.u32 	%r10, %tid.x;
	add.s32 	%r11, %r9, %r10;
	mov.u32 	%r12, %ntid.y;
	mov.u32 	%r13, %ctaid.y;
	mov.u32 	%r14, %tid.y;
	mad.lo.s32 	%r15, %r12, %r13, %r14;
	mad.lo.s32 	%r2, %r5, %r15, %r11;
	mad.lo.s32 	%r3, %r6, %r11, %r15;
	mad.lo.s32 	%r17, %r1, 3, %r11;
	setp.ge.u32 	%p1, %r17, %r5;
	setp.ge.u32 	%p2, %r15, %r6;
	or.pred  	%p3, %p1, %p2;
	@%p3 bra 	$L__BB5_2;
	cvta.to.global.u64 	%rd3, %rd2;
	cvta.to.global.u64 	%rd4, %rd1;
	mul.wide.u32 	%rd5, %r2, 4;
	add.s64 	%rd6, %rd3, %rd5;
	ld.global.f32 	%f1, [%rd6];
	mul.wide.u32 	%rd7, %r3, 4;
	add.s64 	%rd8, %rd4, %rd7;
	st.global.f32 	[%rd8], %f1;
	add.s32 	%r18, %r2, %r1;
	mul.wide.u32 	%rd9, %r18, 4;
	add.s64 	%rd10, %rd3, %rd9;
	ld.global.f32 	%f2, [%rd10];
	mul.lo.s32 	%r19, %r6, %r1;
	add.s32 	%r20, %r3, %r19;
	mul.wide.u32 	%rd11, %r20, 4;
	add.s64 	%rd12, %rd4, %rd11;
	st.global.f32 	[%rd12], %f2;
	add.s32 	%r21, %r18, %r1;
	mul.wide.u32 	%rd13, %r21, 4;
	add.s64 	%rd14, %rd3, %rd13;
	ld.global.f32 	%f3, [%rd14];
	add.s32 	%r22, %r20, %r19;
	mul.wide.u32 	%rd15, %r22, 4;
	add.s64 	%rd16, %rd4, %rd15;
	st.global.f32 	[%rd16], %f3;
	add.s32 	%r23, %r21, %r1;
	mul.wide.u32 	%rd17, %r23, 4;
	add.s64 	%rd18, %rd3, %rd17;
	ld.global.f32 	%f4, [%rd18];
	add.s32 	%r24, %r22, %r19;
	mul.wide.u32 	%rd19, %r24, 4;
	add.s64 	%rd20, %rd4, %rd19;
	st.global.f32 	[%rd20], %f4;
$L__BB5_2:
	ret;

}
	// .globl	_Z12transposeRowPfS_ii
.visible .entry _Z12transposeRowPfS_ii(
	.param .u64 .ptr .align 1 _Z12transposeRowPfS_ii_param_0,
	.param .u64 .ptr .align 1 _Z12transposeRowPfS_ii_param_1,
	.param .u32 _Z12transposeRowPfS_ii_param_2,
	.param .u32 _Z12transposeRowPfS_ii_param_3
)
{
	.local .align 8 .b8 	__local_depot6[16];
	.reg .b64 	%SP;
	.reg .b64 	%SPL;
	.reg .pred 	%p<7>;
	.reg .b32 	%r<48>;
	.reg .b32 	%f<6>;
	.reg .b64 	%rd<22>;

	mov.u64 	%SPL, __local_depot6;
	cvta.local.u64 	%SP, %SPL;
	ld.param.u64 	%rd4, [_Z12transposeRowPfS_ii_param_0];
	ld.param.u64 	%rd5, [_Z12transposeRowPfS_ii_param_1];
	ld.param.u32 	%r26, [_Z12transposeRowPfS_ii_param_2];
	ld.param.u32 	%r27, [_Z12transposeRowPfS_ii_param_3];
	cvta.to.global.u64 	%rd1, %rd4;
	cvta.to.global.u64 	%rd2, %rd5;
	mov.u32 	%r1, %ntid.x;
	mov.u32 	%r2, %ctaid.x;
	mov.u32 	%r3, %tid.x;
	mad.lo.s32 	%r4, %r1, %r2, %r3;
	mov.u32 	%r28, %ntid.y;
	mov.u32 	%r29, %ctaid.y;
	mov.u32 	%r30, %tid.y;
	mad.lo.s32 	%r5, %r28, %r29, %r30;
	mov.u32 	%r6, %nctaid.x;
	mul.lo.s32 	%r31, %r1, %r6;
	mad.lo.s32 	%r43, %r31, %r5, %r4;
	setp.ge.u32 	%p1, %r43, %r27;
	@%p1 bra 	$L__BB6_8;
	add.u64 	%rd6, %SP, 0;
	add.u64 	%rd7, %SPL, 0;
	st.local.v2.u32 	[%rd7], {%r4, %r5};
	st.local.u32 	[%rd7+8], %r43;
	mov.u64 	%rd8, $str;
	cvta.global.u64 	%rd9, %rd8;
	{ // callseq 0, 0
	.param .b64 param0;
	st.param.b64 	[param0], %rd9;
	.param .b64 param1;
	st.param.b64 	[param1], %rd6;
	.param .b32 retval0;
	call.uni (retval0), 
	vprintf, 
	(
	param0, 
	param1
	);
	ld.param.b32 	%r32, [retval0];
	} // callseq 0
	add.s32 	%r34, %r43, %r26;
	setp.ge.s32 	%p2, %r43, %r34;
	@%p2 bra 	$L__BB6_8;
	and.b32  	%r8, %r26, 3;
	setp.eq.s32 	%p3, %r8, 0;
	mov.u32 	%r44, %r43;
	@%p3 bra 	$L__BB6_5;
	neg.s32 	%r40, %r8;
	mov.u32 	%r44, %r43;
$L__BB6_4:
	.pragma "nounroll";
	mul.wide.s32 	%rd10, %r43, 4;
	add.s64 	%rd11, %rd2, %rd10;
	mul.wide.s32 	%rd12, %r44, 4;
	add.s64 	%rd13, %rd1, %rd12;
	ld.global.f32 	%f1, [%rd11];
	st.global.f32 	[%rd13], %f1;
	add.s32 	%r44, %r44, %r26;
	add.s32 	%r43, %r43, 1;
	add.s32 	%r40, %r40, 1;
	setp.ne.s32 	%p4, %r40, 0;
	@%p4 bra 	$L__BB6_4;
$L__BB6_5:
	add.s32 	%r35, %r26, -1;
	setp.lt.u32 	%p5, %r35, 3;
	@%p5 bra 	$L__BB6_8;
	mad.lo.s32 	%r36, %r6, %r5, %r2;
	mul.lo.s32 	%r37, %r1, %r36;
	sub.s32 	%r38, %r43, %r37;
	sub.s32 	%r39, %r38, %r3;
	sub.s32 	%r46, %r39, %r26;
	add.s64 	%rd3, %rd2, 8;
	shl.b32 	%r19, %r26, 2;
	mul.wide.s32 	%rd18, %r26, 4;
$L__BB6_7:
	mul.wide.s32 	%rd14, %r43, 4;
	add.s64 	%rd15, %rd3, %rd14;
	ld.global.f32 	%f2, [%rd15+-8];
	mul.wide.s32 	%rd16, %r44, 4;
	add.s64 	%rd17, %rd1, %rd16;
	st.global.f32 	[%rd17], %f2;
	ld.global.f32 	%f3, [%rd15+-4];
	add.s64 	%rd19, %rd17, %rd18;
	st.global.f32 	[%rd19], %f3;
	ld.global.f32 	%f4, [%rd15];
	add.s64 	%rd20, %rd19, %rd18;
	st.global.f32 	[%rd20], %f4;
	ld.global.f32 	%f5, [%rd15+4];
	add.s64 	%rd21, %rd20, %rd18;
	st.global.f32 	[%rd21], %f5;
	add.s32 	%r43, %r43, 4;
	add.s32 	%r46, %r46, 4;
	add.s32 	%r44, %r44, %r19;
	setp.ne.s32 	%p6, %r46, 0;
	@%p6 bra 	$L__BB6_7;
$L__BB6_8:
	ret;

}
	// .globl	_Z19transposeUnroll8RowPfS_ii
.visible .entry _Z19transposeUnroll8RowPfS_ii(
	.param .u64 .ptr .align 1 _Z19transposeUnroll8RowPfS_ii_param_0,
	.param .u64 .ptr .align 1 _Z19transposeUnroll8RowPfS_ii_param_1,
	.param .u32 _Z19transposeUnroll8RowPfS_ii_param_2,
	.param .u32 _Z19transposeUnroll8RowPfS_ii_param_3
)
{
	.reg .pred 	%p<4>;
	.reg .b32 	%r<33>;
	.reg .b32 	%f<9>;
	.reg .b64 	%rd<37>;

	ld.param.u64 	%rd1, [_Z19transposeUnroll8RowPfS_ii_param_0];
	ld.param.u64 	%rd2, [_Z19transposeUnroll8RowPfS_ii_param_1];
	ld.param.u32 	%r5, [_Z19transposeUnroll8RowPfS_ii_param_2];
	ld.param.u32 	%r6, [_Z19transposeUnroll8RowPfS_ii_param_3];
	mov.u32 	%r1, %ntid.x;
	mov.u32 	%r7, %ctaid.x;
	mul.lo.s32 	%r8, %r7, %r1;
	shl.b32 	%r9, %r8, 3;
	mov.u32 	%r10, %tid.x;
	add.s32 	%r11, %r9, %r10;
	mov.u32 	%r12, %ntid.y;
	mov.u32 	%r13, %ctaid.y;
	mov.u32 	%r14, %tid.y;
	mad.lo.s32 	%r15, %r12, %r13, %r14;
	mad.lo.s32 	%r2, %r5, %r15, %r11;
	mad.lo.s32 	%r3, %r6, %r11, %r15;
	mad.lo.s32 	%r17, %r1, 7, %r11;
	setp.ge.u32 	%p1, %r17, %r5;
	setp.ge.u32 	%p2, %r15, %r6;
	or.pred  	%p3, %p1, %p2;
	@%p3 bra 	$L__BB7_2;
	cvta.to.global.u64 	%rd3, %rd2;
	cvta.to.global.u64 	%rd4, %rd1;
	mul.wide.u32 	%rd5, %r2, 4;
	add.s64 	%rd6, %rd3, %rd5;
	ld.global.f32 	%f1, [%rd6];
	mul.wide.u32 	%rd7, %r3, 4;
	add.s64 	%rd8, %rd4, %rd7;
	st.global.f32 	[%rd8], %f1;
	add.s32 	%r18, %r2, %r1;
	mul.wide.u32 	%rd9, %r18, 4;
	add.s64 	%rd10, %rd3, %rd9;
	ld.global.f32 	%f2, [%rd10];
	mul.lo.s32 	%r19, %r6, %r1;
	add.s32 	%r20, %r3, %r19;
	mul.wide.u32 	%rd11, %r20, 4;
	add.s64 	%rd12, %rd4, %rd11;
	st.global.f32 	[%rd12], %f2;
	add.s32 	%r21, %r18, %r1;
	mul.wide.u32 	%rd13, %r21, 4;
	add.s64 	%rd14, %rd3, %rd13;
	ld.global.f32 	%f3, [%rd14];
	add.s32 	%r22, %r20, %r19;
	mul.wide.u32 	%rd15, %r22, 4;
	add.s64 	%rd16, %rd4, %rd15;
	st.global.f32 	[%rd16], %f3;
	add.s32 	%r23, %r21, %r1;
	mul.wide.u32 	%rd17, %r23, 4;
	add.s64 	%rd18, %rd3, %rd17;
	ld.global.f32 	%f4, [%rd18];
	add.s32 	%r24, %r22, %r19;
	mul.wide.u32 	%rd19, %r24, 4;
	add.s64 	%rd20, %rd4, %rd19;
	st.global.f32 	[%rd20], %f4;
	add.s32 	%r25, %r23, %r1;
	mul.wide.u32 	%rd21, %r25, 4;
	add.s64 	%rd22, %rd3, %rd21;
	ld.global.f32 	%f5, [%rd22];
	add.s32 	%r26, %r24, %r19;
	mul.wide.u32 	%rd23, %r26, 4;
	add.s64 	%rd24, %rd4, %rd23;
	st.global.f32 	[%rd24], %f5;
	add.s32 	%r27, %r25, %r1;
	mul.wide.u32 	%rd25, %r27, 4;
	add.s64 	%rd26, %rd3, %rd25;
	ld.global.f32 	%f6, [%rd26];
	add.s32 	%r28, %r26, %r19;
	mul.wide.u32 	%rd27, %r28, 4;
	add.s64 	%rd28, %rd4, %rd27;
	st.global.f32 	[%rd28], %f6;
	add.s32 	%r29, %r27, %r1;
	mul.wide.u32 	%rd29, %r29, 4;
	add.s64 	%rd30, %rd3, %rd29;
	ld.global.f32 	%f7, [%rd30];
	add.s32 	%r30, %r28, %r19;
	mul.wide.u32 	%rd31, %r30, 4;
	add.s64 	%rd32, %rd4, %rd31;
	st.global.f32 	[%rd32], %f7;
	add.s32 	%r31, %r29, %r1;
	mul.wide.u32 	%rd33, %r31, 4;
	add.s64 	%rd34, %rd3, %rd33;
	ld.global.f32 	%f8, [%rd34];
	add.s32 	%r32, %r30, %r19;
	mul.wide.u32 	%rd35, %r32, 4;
	add.s64 	%rd36, %rd4, %rd35;
	st.global.f32 	[%rd36], %f8;
$L__BB7_2:
	ret;

}
	// .globl	_Z19transposeUnroll4ColPfS_ii
.visible .entry _Z19transposeUnroll4ColPfS_ii(
	.param .u64 .ptr .align 1 _Z19transposeUnroll4ColPfS_ii_param_0,
	.param .u64 .ptr .align 1 _Z19transposeUnroll4ColPfS_ii_param_1,
	.param .u32 _Z19transposeUnroll4ColPfS_ii_param_2,
	.param .u32 _Z19transposeUnroll4ColPfS_ii_param_3
)
{
	.reg .pred 	%p<4>;
	.reg .b32 	%r<25>;
	.reg .b32 	%f<5>;
	.reg .b64 	%rd<21>;

	ld.param.u64 	%rd1, [_Z19transposeUnroll4ColPfS_ii_param_0];
	ld.param.u64 	%rd2, [_Z19transposeUnroll4ColPfS_ii_param_1];
	ld.param.u32 	%r5, [_Z19transposeUnroll4ColPfS_ii_param_2];
	ld.param.u32 	%r6, [_Z19transposeUnroll4ColPfS_ii_param_3];
	mov.u32 	%r1, %ntid.x;
	mov.u32 	%r7, %ctaid.x;
	mul.lo.s32 	%r8, %r7, %r1;
	shl.b32 	%r9, %r8, 2;
	mov.u32 	%r10, %tid.x;
	add.s32 	%r11, %r9, %r10;
	mov.u32 	%r12, %ntid.y;
	mov.u32 	%r13, %ctaid.y;
	mov.u32 	%r14, %tid.y;
	mad.lo.s32 	%r15, %r12, %r13, %r14;
	mad.lo.s32 	%r2, %r5, %r15, %r11;
	mad.lo.s32 	%r3, %r6, %r11, %r15;
	mad.lo.s32 	%r17, %r1, 3, %r11;
	setp.ge.u32 	%p1, %r17, %r5;
	setp.ge.u32 	%p2, %r15, %r6;
	or.pred  	%p3, %p1, %p2;
	@%p3 bra 	$L__BB8_2;
	cvta.to.global.u64 	%rd3, %rd2;
	cvta.to.global.u64 	%rd4, %rd1;
	mul.wide.u32 	%rd5, %r3, 4;
	add.s64 	%rd6, %rd3, %rd5;
	ld.global.f32 	%f1, [%rd6];
	mul.wide.u32 	%rd7, %r2, 4;
	add.s64 	%rd8, %rd4, %rd7;
	st.global.f32 	[%rd8], %f1;
	mul.lo.s32 	%r18, %r6, %r1;
	add.s32 	%r19, %r3, %r18;
	mul.wide.u32 	%rd9, %r19, 4;
	add.s64 	%rd10, %rd3, %rd9;
	ld.global.f32 	%f2, [%rd10];
	add.s32 	%r20, %r2, %r1;
	mul.wide.u32 	%rd11, %r20, 4;
	add.s64 	%rd12, %rd4, %rd11;
	st.global.f32 	[%rd12], %f2;
	add.s32 	%r21, %r19, %r18;
	mul.wide.u32 	%rd13, %r21, 4;
	add.s64 	%rd14, %rd3, %rd13;
	ld.global.f32 	%f3, [%rd14];
	add.s32 	%r22, %r20, %r1;
	mul.wide.u32 	%rd15, %r22, 4;
	add.s64 	%rd16, %rd4, %rd15;
	st.global.f32 	[%rd16], %f3;
	add.s32 	%r23, %r21, %r18;
	mul.wide.u32 	%rd17, %r23, 4;
	add.s64 	%rd18, %rd3, %rd17;
	ld.global.f32 	%f4, [%rd18];
	add.s32 	%r24, %r22, %r1;
	mul.wide.u32 	%rd19, %r24, 4;
	add.s64 	%rd20, %rd4, %rd19;
	st.global.f32 	[%rd20], %f4;
$L__BB8_2:
	ret;

}
	// .globl	_Z20transposeDiagonalRowPfS_ii
.visible .entry _Z20transposeDiagonalRowPfS_ii(
	.param .u64 .ptr .align 1 _Z20transposeDiagonalRowPfS_ii_param_0,
	.param .u64 .ptr .align 1 _Z20transposeDiagonalRowPfS_ii_param_1,
	.param .u32 _Z20transposeDiagonalRowPfS_ii_param_2,
	.param .u32 _Z20transposeDiagonalRowPfS_ii_param_3
)
{
	.reg .pred 	%p<4>;
	.reg .b32 	%r<16>;
	.reg .b32 	%f<2>;
	.reg .b64 	%rd<9>;

	ld.param.u64 	%rd1, [_Z20transposeDiagonalRowPfS_ii_param_0];
	ld.param.u64 	%rd2, [_Z20transposeDiagonalRowPfS_ii_param_1];
	ld.param.u32 	%r3, [_Z20transposeDiagonalRowPfS_ii_param_2];
	ld.param.u32 	%r4, [_Z20transposeDiagonalRowPfS_ii_param_3];
	mov.u32 	%r5, %ctaid.x;
	mov.u32 	%r6, %ctaid.y;
	add.s32 	%r7, %r5, %r6;
	mov.u32 	%r8, %nctaid.x;
	rem.u32 	%r9, %r7, %r8;
	mov.u32 	%r10, %ntid.x;
	mov.u32 	%r11, %tid.x;
	mad.lo.s32 	%r1, %r9, %r10, %r11;
	mov.u32 	%r12, %ntid.y;
	mov.u32 	%r13, %tid.y;
	mad.lo.s32 	%r2, %r12, %r5, %r13;
	setp.ge.u32 	%p1, %r1, %r3;
	setp.ge.u32 	%p2, %r2, %r4;
	or.pred  	%p3, %p2, %p1;
	@%p3 bra 	$L__BB9_2;
	cvta.to.global.u64 	%rd3, %rd2;
	cvta.to.global.u64 	%rd4, %rd1;
	mad.lo.s32 	%r14, %r3, %r2, %r1;
	mul.wide.u32 	%rd5, %r14, 4;
	add.s64 	%rd6, %rd3, %rd5;
	ld.global.f32 	%f1, [%rd6];
	mad.lo.s32 	%r15, %r1, %r4, %r2;
	mul.wide.u32 	%rd7, %r15, 4;
	add.s64 	%rd8, %rd4, %rd7;
	st.global.f32 	[%rd8], %f1;
$L__BB9_2:
	ret;

}
	// .globl	_Z20transposeDiagonalColPfS_ii
.visible .entry _Z20transposeDiagonalColPfS_ii(
	.param .u64 .ptr .align 1 _Z20transposeDiagonalColPfS_ii_param_0,
	.param .u64 .ptr .align 1 _Z20transposeDiagonalColPfS_ii_param_1,
	.param .u32 _Z20transposeDiagonalColPfS_ii_param_2,
	.param .u32 _Z20transposeDiagonalColPfS_ii_param_3
)
{
	.reg .pred 	%p<4>;
	.reg .b32 	%r<16>;
	.reg .b32 	%f<2>;
	.reg .b64 	%rd<9>;

	ld.param.u64 	%rd1, [_Z20transposeDiagonalColPfS_ii_param_0];
	ld.param.u64 	%rd2, [_Z20transposeDiagonalColPfS_ii_param_1];
	ld.param.u32 	%r3, [_Z20transposeDiagonalColPfS_ii_param_2];
	ld.param.u32 	%r4, [_Z20transposeDiagonalColPfS_ii_param_3];
	mov.u32 	%r5, %ctaid.x;
	mov.u32 	%r6, %ctaid.y;
	add.s32 	%r7, %r5, %r6;
	mov.u32 	%r8, %nctaid.x;
	rem.u32 	%r9, %r7, %r8;
	mov.u32 	%r10, %ntid.x;
	mov.u32 	%r11, %tid.x;
	mad.lo.s32 	%r1, %r9, %r10, %r11;
	mov.u32 	%r12, %ntid.y;
	mov.u32 	%r13, %tid.y;
	mad.lo.s32 	%r2, %r12, %r5, %r13;
	setp.ge.u32 	%p1, %r1, %r3;
	setp.ge.u32 	%p2, %r2, %r4;
	or.pred  	%p3, %p2, %p1;
	@%p3 bra 	$L__BB10_2;
	cvta.to.global.u64 	%rd3, %rd2;
	cvta.to.global.u64 	%rd4, %rd1;
	mad.lo.s32 	%r14, %r1, %r4, %r2;
	mul.wide.u32 	%rd5, %r14, 4;
	add.s64 	%rd6, %rd3, %rd5;
	ld.global.f32 	%f1, [%rd6];
	mad.lo.s32 	%r15, %r3, %r2, %r1;
	mul.wide.u32 	%rd7, %r15, 4;
	add.s64 	%rd8, %rd4, %rd7;
	st.global.f32 	[%rd8], %f1;
$L__BB10_2:
	ret;

}
	// .globl	_Z27transposeDiagonalColUnroll4PfS_ii
.visible .entry _Z27transposeDiagonalColUnroll4PfS_ii(
	.param .u64 .ptr .align 1 _Z27transposeDiagonalColUnroll4PfS_ii_param_0,
	.param .u64 .ptr .align 1 _Z27transposeDiagonalColUnroll4PfS_ii_param_1,
	.param .u32 _Z27transposeDiagonalColUnroll4PfS_ii_param_2,
	.param .u32 _Z27transposeDiagonalColUnroll4PfS_ii_param_3
)
{
	.reg .pred 	%p<4>;
	.reg .b32 	%r<28>;
	.reg .b32 	%f<5>;
	.reg .b64 	%rd<21>;

	ld.param.u64 	%rd1, [_Z27transposeDiagonalColUnroll4PfS_ii_param_0];
	ld.param.u64 	%rd2, [_Z27transposeDiagonalColUnroll4PfS_ii_param_1];
	ld.param.u32 	%r4, [_Z27transposeDiagonalColUnroll4PfS_ii_param_2];
	ld.param.u32 	%r5, [_Z27transposeDiagonalColUnroll4PfS_ii_param_3];
	mov.u32 	%r6, %ctaid.x;
	mov.u32 	%r7, %ctaid.y;
	add.s32 	%r8, %r6, %r7;
	mov.u32 	%r9, %nctaid.x;
	rem.u32 	%r10, %r8, %r9;
	mov.u32 	%r1, %ntid.x;
	mul.lo.s32 	%r11, %r1, %r10;
	shl.b32 	%r12, %r11, 2;
	mov.u32 	%r13, %tid.x;
	add.s32 	%r2, %r12, %r13;
	mov.u32 	%r14, %ntid.y;
	mov.u32 	%r15, %tid.y;
	mad.lo.s32 	%r3, %r14, %r6, %r15;
	setp.ge.u32 	%p1, %r2, %r4;
	setp.ge.u32 	%p2, %r3, %r5;
	or.pred  	%p3, %p2, %p1;
	@%p3 bra 	$L__BB11_2;
	cvta.to.global.u64 	%rd3, %rd2;
	cvta.to.global.u64 	%rd4, %rd1;
	mad.lo.s32 	%r16, %r2, %r5, %r3;
	mul.wide.u32 	%rd5, %r16, 4;
	add.s64 	%rd6, %rd3, %rd5;
	ld.global.f32 	%f1, [%rd6];
	mul.lo.s32 	%r17, %r4, %r3;
	add.s32 	%r18, %r2, %r17;
	mul.wide.u32 	%rd7, %r18, 4;
	add.s64 	%rd8, %rd4, %rd7;
	st.global.f32 	[%rd8], %f1;
	add.s32 	%r19, %r2, %r1;
	mad.lo.s32 	%r20, %r19, %r5, %r3;
	mul.wide.u32 	%rd9, %r20, 4;
	add.s64 	%rd10, %rd3, %rd9;
	ld.global.f32 	%f2, [%rd10];
	add.s32 	%r21, %r19, %r17;
	mul.wide.u32 	%rd11, %r21, 4;
	add.s64 	%rd12, %rd4, %rd11;
	st.global.f32 	[%rd12], %f2;
	add.s32 	%r22, %r19, %r1;
	mad.lo.s32 	%r23, %r22, %r5, %r3;
	mul.wide.u32 	%rd13, %r23, 4;
	add.s64 	%rd14, %rd3, %rd13;
	ld.global.f32 	%f3, [%rd14];
	add.s32 	%r24, %r21, %r1;
	mul.wide.u32 	%rd15, %r24, 4;
	add.s64 	%rd16, %rd4, %rd15;
	st.global.f32 	[%rd16], %f3;
	add.s32 	%r25, %r22, %r1;
	mad.lo.s32 	%r26, %r25, %r5, %r3;
	mul.wide.u32 	%rd17, %r26, 4;
	add.s64 	%rd18, %rd3, %rd17;
	ld.global.f32 	%f4, [%rd18];
	add.s32 	%r27, %r24, %r1;
	mul.wide.u32 	%rd19, %r27, 4;
	add.s64 	%rd20, %rd4, %rd19;
	st.global.f32 	[%rd20], %f4;
$L__BB11_2:
	ret;

}
	// .globl	_Z13transposeSmemPfS_ii
.visible .entry _Z13transposeSmemPfS_ii(
	.param .u64 .ptr .align 1 _Z13transposeSmemPfS_ii_param_0,
	.param .u64 .ptr .align 1 _Z13transposeSmemPfS_ii_param_1,
	.param .u32 _Z13transposeSmemPfS_ii_param_2,
	.param .u32 _Z13transposeSmemPfS_ii_param_3
)
{
	.reg .pred 	%p<4>;
	.reg .b32 	%r<30>;
	.reg .b32 	%f<3>;
	.reg .b64 	%rd<9>;
	// demoted variable
	.shared .align 4 .b8 _ZZ13transposeSmemPfS_iiE4tile[1024];
	ld.param.u64 	%rd1, [_Z13transposeSmemPfS_ii_param_0];
	ld.param.u64 	%rd2, [_Z13transposeSmemPfS_ii_param_1];
	ld.param.u32 	%r7, [_Z13transposeSmemPfS_ii_param_2];
	ld.param.u32 	%r8, [_Z13transposeSmemPfS_ii_param_3];
	mov.u32 	%r9, %ntid.x;
	mov.u32 	%r10, %ctaid.x;
	mul.lo.s32 	%r11, %r9, %r10;
	mov.u32 	%r1, %tid.x;
	add.s32 	%r12, %r11, %r1;
	mov.u32 	%r13, %ntid.y;
	mov.u32 	%r14, %ctaid.y;
	mul.lo.s32 	%r15, %r13, %r14;
	mov.u32 	%r2, %tid.y;
	add.s32 	%r16, %r15, %r2;
	mad.lo.s32 	%r3, %r7, %r16, %r12;
	mad.lo.s32 	%r17, %r2, %r9, %r1;
	div.u32 	%r4, %r17, %r13;
	mul.lo.s32 	%r18, %r4, %r13;
	sub.s32 	%r5, %r17, %r18;
	add.s32 	%r19, %r5, %r15;
	add.s32 	%r20, %r4, %r11;
	mad.lo.s32 	%r6, %r20, %r8, %r19;
	setp.ge.u32 	%p1, %r19, %r7;
	setp.ge.u32 	%p2, %r20, %r8;
	or.pred  	%p3, %p2, %p1;
	@%p3 bra 	$L__BB12_2;
	cvta.to.global.u64 	%rd3, %rd2;
	cvta.to.global.u64 	%rd4, %rd1;
	mul.wide.u32 	%rd5, %r3, 4;
	add.s64 	%rd6, %rd3, %rd5;
	ld.global.f32 	%f1, [%rd6];
	shl.b32 	%r21, %r2, 6;
	mov.u32 	%r22, _ZZ13transposeSmemPfS_iiE4tile;
	add.s32 	%r23, %r22, %r21;
	shl.b32 	%r24, %r1, 2;
	add.s32 	%r25, %r23, %r24;
	st.shared.f32 	[%r25], %f1;
	bar.sync 	0;
	shl.b32 	%r26, %r5, 6;
	add.s32 	%r27, %r22, %r26;
	shl.b32 	%r28, %r4, 2;
	add.s32 	%r29, %r27, %r28;
	ld.shared.f32 	%f2, [%r29];
	mul.wide.u32 	%rd7, %r6, 4;
	add.s64 	%rd8, %rd4, %rd7;
	st.global.f32 	[%rd8], %f2;
$L__BB12_2:
	ret;

}
	// .globl	_Z16transposeSmemPadPfS_ii
.visible .entry _Z16transposeSmemPadPfS_ii(
	.param .u64 .ptr .align 1 _Z16transposeSmemPadPfS_ii_param_0,
	.param .u64 .ptr .align 1 _Z16transposeSmemPadPfS_ii_param_1,
	.param .u32 _Z16transposeSmemPadPfS_ii_param_2,
	.param .u32 _Z16transposeSmemPadPfS_ii_param_3
)
{
	.reg .pred 	%p<4>;
	.reg .b32 	%r<28>;
	.reg .b32 	%f<3>;
	.reg .b64 	%rd<9>;
	// demoted variable
	.shared .align 4 .b8 _ZZ16transposeSmemPadPfS_iiE4tile[1152];
	ld.param.u64 	%rd1, [_Z16transposeSmemPadPfS_ii_param_0];
	ld.param.u64 	%rd2, [_Z16transposeSmemPadPfS_ii_param_1];
	ld.param.u32 	%r7, [_Z16transposeSmemPadPfS_ii_param_2];
	ld.param.u32 	%r8, [_Z16transposeSmemPadPfS_ii_param_3];
	mov.u32 	%r9, %ntid.x;
	mov.u32 	%r10, %ctaid.x;
	mul.lo.s32 	%r11, %r9, %r10;
	mov.u32 	%r1, %tid.x;
	add.s32 	%r12, %r11, %r1;
	mov.u32 	%r13, %ntid.y;
	mov.u32 	%r14, %ctaid.y;
	mul.lo.s32 	%r15, %r13, %r14;
	mov.u32 	%r2, %tid.y;
	add.s32 	%r16, %r15, %r2;
	mad.lo.s32 	%r3, %r7, %r16, %r12;
	mad.lo.s32 	%r17, %r2, %r9, %r1;
	div.u32 	%r4, %r17, %r13;
	mul.lo.s32 	%r18, %r4, %r13;
	sub.s32 	%r5, %r17, %r18;
	add.s32 	%r19, %r5, %r15;
	add.s32 	%r20, %r4, %r11;
	mad.lo.s32 	%r6, %r20, %r8, %r19;
	setp.ge.u32 	%p1, %r19, %r7;
	setp.ge.u32 	%p2, %r20, %r8;
	or.pred  	%p3, %p2, %p1;
	@%p3 bra 	$L__BB13_2;
	cvta.to.global.u64 	%rd3, %rd2;
	cvta.to.global.u64 	%rd4, %rd1;
	mul.wide.u32 	%rd5, %r3, 4;
	add.s64 	%rd6, %rd3, %rd5;
	ld.global.f32 	%f1, [%rd6];
	mov.u32 	%r21, _ZZ16transposeSmemPadPfS_iiE4tile;
	mad.lo.s32 	%r22, %r2, 72, %r21;
	shl.b32 	%r23, %r1, 2;
	add.s32 	%r24, %r22, %r23;
	st.shared.f32 	[%r24], %f1;
	bar.sync 	0;
	mad.lo.s32 	%r25, %r5, 72, %r21;
	shl.b32 	%r26, %r4, 2;
	add.s32 	%r27, %r25, %r26;
	ld.shared.f32 	%f2, [%r27];
	mul.wide.u32 	%rd7, %r6, 4;
	add.s64 	%rd8, %rd4, %rd7;
	st.global.f32 	[%rd8], %f2;
$L__BB13_2:
	ret;

}


// ===== COMPILED SASS (sm_100) =====

	.target	sm_100

	.elftype	@"ET_EXEC"


//--------------------- .note.nv.tkinfo           --------------------------
	.section	.note.nv.tkinfo,"",@"SHT_NOTE"
	.sectionflags	@"SHF_NOTE_NV_TKINFO"
	.tkinfo
        /*0018*/ 	.word	0x00000002
        /*0030*/ 	.string	""
        /*0030*/ 	.string	"ptxas"
        /*0030*/ 	.string	"Cuda compilation tools, release 13.0, V13.0.88"
        /*0030*/ 	.string	"Build cuda_13.0.r13.0/compiler.36424714_0"
        /*0030*/ 	.string	"-arch sm_100 -m 64 "



//--------------------- .note.nv.cuinfo           --------------------------
	.section	.note.nv.cuinfo,"",@"SHT_NOTE"
	.sectionflags	@"SHF_NOTE_NV_CUINFO"
        /*0018*/ 	.short	0x0002
        /*001a*/ 	.short	0x0064
        /*001c*/ 	.short	0x0082
	.zero		2


//--------------------- .nv.info                  --------------------------
	.section	.nv.info,"",@"SHT_CUDA_INFO"
	.align	4


	//----- nvinfo : EIATTR_REGCOUNT
	.align		4
        /*0000*/ 	.byte	0x04, 0x2f
        /*0002*/ 	.short	(.L_2 - .L_1)
	.align		4
.L_1:
        /*0004*/ 	.word	index@(_Z6warmupPfS_ii)
        /*0008*/ 	.word	0x0000000a


	//----- nvinfo : EIATTR_FRAME_SIZE
	.align		4
.L_2:
        /*000c*/ 	.byte	0x04, 0x11
        /*000e*/ 	.short	(.L_4 - .L_3)
	.align		4
.L_3:
        /*0010*/ 	.word	index@(_Z6warmupPfS_ii)
        /*0014*/ 	.word	0x00000000


	//----- nvinfo : EIATTR_REGCOUNT
	.align		4
.L_4:
        /*0018*/ 	.byte	0x04, 0x2f
        /*001a*/ 	.short	(.L_6 - .L_5)
	.align		4
.L_5:
        /*001c*/ 	.word	index@(_Z7copyRowPfS_ii)
        /*0020*/ 	.word	0x0000000a


	//----- nvinfo : EIATTR_FRAME_SIZE
	.align		4
.L_6:
        /*0024*/ 	.byte	0x04, 0x11
        /*0026*/ 	.short	(.L_8 - .L_7)
	.align		4
.L_7:
        /*0028*/ 	.word	index@(_Z7copyRowPfS_ii)
        /*002c*/ 	.word	0x00000000


	//----- nvinfo : EIATTR_REGCOUNT
	.align		4
.L_8:
        /*0030*/ 	.byte	0x04, 0x2f
        /*0032*/ 	.short	(.L_10 - .L_9)
	.align		4
.L_9:
        /*0034*/ 	.word	index@(_Z7copyColPfS_ii)
        /*0038*/ 	.word	0x0000000a


	//----- nvinfo : EIATTR_FRAME_SIZE
	.align		4
.L_10:
        /*003c*/ 	.byte	0x04, 0x11
        /*003e*/ 	.short	(.L_12 - .L_11)
	.align		4
.L_11:
        /*0040*/ 	.word	index@(_Z7copyColPfS_ii)
        /*0044*/ 	.word	0x00000000


	//----- nvinfo : EIATTR_REGCOUNT
	.align		4
.L_12:
        /*0048*/ 	.byte	0x04, 0x2f
        /*004a*/ 	.short	(.L_14 - .L_13)
	.align		4
.L_13:
        /*004c*/ 	.word	index@(_Z17transposeNaiveRowPfS_ii)
        /*0050*/ 	.word	0x0000000a


	//----- nvinfo : EIATTR_FRAME_SIZE
	.align		4
.L_14:
        /*0054*/ 	.byte	0x04, 0x11
        /*0056*/ 	.short	(.L_16 - .L_15)
	.align		4
.L_15:
        /*0058*/ 	.word	index@(_Z17transposeNaiveRowPfS_ii)
        /*005c*/ 	.word	0x00000000


	//----- nvinfo : EIATTR_REGCOUNT
	.align		4
.L_16:
        /*0060*/ 	.byte	0x04, 0x2f
        /*0062*/ 	.short	(.L_18 - .L_17)
	.align		4
.L_17:
        /*0064*/ 	.word	index@(_Z17transposeNaiveColPfS_ii)
        /*0068*/ 	.word	0x0000000a


	//----- nvinfo : EIATTR_FRAME_SIZE
	.align		4
.L_18:
        /*006c*/ 	.byte	0x04, 0x11
        /*006e*/ 	.short	(.L_20 - .L_19)
	.align		4
.L_19:
        /*0070*/ 	.word	index@(_Z17transposeNaiveColPfS_ii)
        /*0074*/ 	.word	0x00000000


	//----- nvinfo : EIATTR_REGCOUNT
	.align		4
.L_20:
        /*0078*/ 	.byte	0x04, 0x2f
        /*007a*/ 	.short	(.L_22 - .L_21)
	.align		4
.L_21:
        /*007c*/ 	.word	index@(_Z19transposeUnroll4RowPfS_ii)
        /*0080*/ 	.word	0x00000018


	//----- nvinfo : EIATTR_FRAME_SIZE
	.align		4
.L_22:
        /*0084*/ 	.byte	0x04, 0x11
        /*0086*/ 	.short	(.L_24 - .L_23)
	.align		4
.L_23:
        /*0088*/ 	.word	index@(_Z19transposeUnroll4RowPfS_ii)
        /*008c*/ 	.word	0x00000000


	//----- nvinfo : EIATTR_REGCOUNT
	.align		4
.L_24:
        /*0090*/ 	.byte	0x04, 0x2f
        /*0092*/ 	.short	(.L_26 - .L_25)
	.align		4
.L_25:
        /*0094*/ 	.word	index@(_Z12transposeRowPfS_ii)
        /*0098*/ 	.word	0x0000001c


	//----- nvinfo : EIATTR_FRAME_SIZE
	.align		4
.L_26:
        /*009c*/ 	.byte	0x04, 0x11
        /*009e*/ 	.short	(.L_28 - .L_27)
	.align		4
.L_27:
        /*00a0*/ 	.word	index@(_Z12transposeRowPfS_ii)
        /*00a4*/ 	.word	0x00000010


	//----- nvinfo : EIATTR_REGCOUNT
	.align		4
.L_28:
        /*00a8*/ 	.byte	0x04, 0x2f
        /*00aa*/ 	.short	(.L_30 - .L_29)
	.align		4
.L_29:
        /*00ac*/ 	.word	index@(_Z19transposeUnroll8RowPfS_ii)
        /*00b0*/ 	.word	0x0000001c


	//----- nvinfo : EIATTR_FRAME_SIZE
	.align		4
.L_30:
        /*00b4*/ 	.byte	0x04, 0x11
        /*00b6*/ 	.short	(.L_32 - .L_31)
	.align		4
.L_31:
        /*00b8*/ 	.word	index@(_Z19transposeUnroll8RowPfS_ii)
        /*00bc*/ 	.word	0x00000000


	//----- nvinfo : EIATTR_REGCOUNT
	.align		4
.L_32:
        /*00c0*/ 	.byte	0x04, 0x2f
        /*00c2*/ 	.short	(.L_34 - .L_33)
	.align		4
.L_33:
        /*00c4*/ 	.word	index@(_Z19transposeUnroll4ColPfS_ii)
        /*00c8*/ 	.word	0x00000018


	//----- nvinfo : EIATTR_FRAME_SIZE
	.align		4
.L_34:
        /*00cc*/ 	.byte	0x04, 0x11
        /*00ce*/ 	.short	(.L_36 - .L_35)
	.align		4
.L_35:
        /*00d0*/ 	.word	index@(_Z19transposeUnroll4ColPfS_ii)
        /*00d4*/ 	.word	0x00000000


	//----- nvinfo : EIATTR_REGCOUNT
	.align		4
.L_36:
        /*00d8*/ 	.byte	0x04, 0x2f
        /*00da*/ 	.short	(.L_38 - .L_37)
	.align		4
.L_37:
        /*00dc*/ 	.word	index@(_Z20transposeDiagonalRowPfS_ii)
        /*00e0*/ 	.word	0x0000000a


	//----- nvinfo : EIATTR_FRAME_SIZE
	.align		4
.L_38:
        /*00e4*/ 	.byte	0x04, 0x11
        /*00e6*/ 	.short	(.L_40 - .L_39)
	.align		4
.L_39:
        /*00e8*/ 	.word	index@(_Z20transposeDiagonalRowPfS_ii)
        /*00ec*/ 	.word	0x00000000


	//----- nvinfo : EIATTR_REGCOUNT
	.align		4
.L_40:
        /*00f0*/ 	.byte	0x04, 0x2f
        /*00f2*/ 	.short	(.L_42 - .L_41)
	.align		4
.L_41:
        /*00f4*/ 	.word	index@(_Z20transposeDiagonalColPfS_ii)
        /*00f8*/ 	.word	0x0000000a


	//----- nvinfo : EIATTR_FRAME_SIZE
	.align		4
.L_42:
        /*00fc*/ 	.byte	0x04, 0x11
        /*00fe*/ 	.short	(.L_44 - .L_43)
	.align		4
.L_43:
        /*0100*/ 	.word	index@(_Z20transposeDiagonalColPfS_ii)
        /*0104*/ 	.word	0x00000000


	//----- nvinfo : EIATTR_REGCOUNT
	.align		4
.L_44:
        /*0108*/ 	.byte	0x04, 0x2f
        /*010a*/ 	.short	(.L_46 - .L_45)
	.align		4
.L_45:
        /*010c*/ 	.word	index@(_Z27transposeDiagonalColUnroll4PfS_ii)
        /*0110*/ 	.word	0x00000016


	//----- nvinfo : EIATTR_FRAME_SIZE
	.align		4
.L_46:
        /*0114*/ 	.byte	0x04, 0x11
        /*0116*/ 	.short	(.L_48 - .L_47)
	.align		4
.L_47:
        /*0118*/ 	.word	index@(_Z27transposeDiagonalColUnroll4PfS_ii)
        /*011c*/ 	.word	0x00000000


	//----- nvinfo : EIATTR_REGCOUNT
	.align		4
.L_48:
        /*0120*/ 	.byte	0x04, 0x2f
        /*0122*/ 	.short	(.L_50 - .L_49)
	.align		4
.L_49:
        /*0124*/ 	.word	index@(_Z13transposeSmemPfS_ii)
        /*0128*/ 	.word	0x0000000e


	//----- nvinfo : EIATTR_FRAME_SIZE
	.align		4
.L_50:
        /*012c*/ 	.byte	0x04, 0x11
        /*012e*/ 	.short	(.L_52 - .L_51)
	.align		4
.L_51:
        /*0130*/ 	.word	index@(_Z13transposeSmemPfS_ii)
        /*0134*/ 	.word	0x00000000


	//----- nvinfo : EIATTR_REGCOUNT
	.align		4
.L_52:
        /*0138*/ 	.byte	0x04, 0x2f
        /*013a*/ 	.short	(.L_54 - .L_53)
	.align		4
.L_53:
        /*013c*/ 	.word	index@(_Z16transposeSmemPadPfS_ii)
        /*0140*/ 	.word	0x0000000e


	//----- nvinfo : EIATTR_FRAME_SIZE
	.align		4
.L_54:
        /*0144*/ 	.byte	0x04, 0x11
        /*0146*/ 	.short	(.L_56 - .L_55)
	.align		4
.L_55:
        /*0148*/ 	.word	index@(_Z16transposeSmemPadPfS_ii)
        /*014c*/ 	.word	0x00000000


	//----- nvinfo : EIATTR_MIN_STACK_SIZE
	.align		4
.L_56:
        /*0150*/ 	.byte	0x04, 0x12
        /*0152*/ 	.short	(.L_58 - .L_57)
	.align		4
.L_57:
        /*0154*/ 	.word	index@(_Z16transposeSmemPadPfS_ii)
        /*0158*/ 	.word	0x00000000


	//----- nvinfo : EIATTR_MIN_STACK_SIZE
	.align		4
.L_58:
        /*015c*/ 	.byte	0x04, 0x12
        /*015e*/ 	.short	(.L_60 - .L_59)
	.align		4
.L_59:
        /*0160*/ 	.word	index@(_Z13transposeSmemPfS_ii)
        /*0164*/ 	.word	0x00000000


	//----- nvinfo : EIATTR_MIN_STACK_SIZE
	.align		4
.L_60:
        /*0168*/ 	.byte	0x04, 0x12
        /*016a*/ 	.short	(.L_62 - .L_61)
	.align		4
.L_61:
        /*016c*/ 	.word	index@(_Z27transposeDiagonalColUnroll4PfS_ii)
        /*0170*/ 	.word	0x00000000


	//----- nvinfo : EIATTR_MIN_STACK_SIZE
	.align		4
.L_62:
        /*0174*/ 	.byte	0x04, 0x12
        /*0176*/ 	.short	(.L_64 - .L_63)
	.align		4
.L_63:
        /*0178*/ 	.word	index@(_Z20transposeDiagonalColPfS_ii)
        /*017c*/ 	.word	0x00000000


	//----- nvinfo : EIATTR_MIN_STACK_SIZE
	.align		4
.L_64:
        /*0180*/ 	.byte	0x04, 0x12
        /*0182*/ 	.short	(.L_66 - .L_65)
	.align		4
.L_65:
        /*0184*/ 	.word	index@(_Z20transposeDiagonalRowPfS_ii)
        /*0188*/ 	.word	0x00000000


	//----- nvinfo : EIATTR_MIN_STACK_SIZE
	.align		4
.L_66:
        /*018c*/ 	.byte	0x04, 0x12
        /*018e*/ 	.short	(.L_68 - .L_67)
	.align		4
.L_67:
        /*0190*/ 	.word	index@(_Z19transposeUnroll4ColPfS_ii)
        /*0194*/ 	.word	0x00000000


	//----- nvinfo : EIATTR_MIN_STACK_SIZE
	.align		4
.L_68:
        /*0198*/ 	.byte	0x04, 0x12
        /*019a*/ 	.short	(.L_70 - .L_69)
	.align		4
.L_69:
        /*019c*/ 	.word	index@(_Z19transposeUnroll8RowPfS_ii)
        /*01a0*/ 	.word	0x00000000


	//----- nvinfo : EIATTR_MIN_STACK_SIZE
	.align		4
.L_70:
        /*01a4*/ 	.byte	0x04, 0x12
        /*01a6*/ 	.short	(.L_72 - .L_71)
	.align		4
.L_71:
        /*01a8*/ 	.word	index@(_Z12transposeRowPfS_ii)
        /*01ac*/ 	.word	0x00000010


	//----- nvinfo : EIATTR_MIN_STACK_SIZE
	.align		4
.L_72:
        /*01b0*/ 	.byte	0x04, 0x12
        /*01b2*/ 	.short	(.L_74 - .L_73)
	.align		4
.L_73:
        /*01b4*/ 	.word	index@(_Z19transposeUnroll4RowPfS_ii)
        /*01b8*/ 	.word	0x00000000


	//----- nvinfo : EIATTR_MIN_STACK_SIZE
	.align		4
.L_74:
        /*01bc*/ 	.byte	0x04, 0x12
        /*01be*/ 	.short	(.L_76 - .L_75)
	.align		4
.L_75:
        /*01c0*/ 	.word	index@(_Z17transposeNaiveColPfS_ii)
        /*01c4*/ 	.word	0x00000000


	//----- nvinfo : EIATTR_MIN_STACK_SIZE
	.align		4
.L_76:
        /*01c8*/ 	.byte	0x04, 0x12
        /*01ca*/ 	.short	(.L_78 - .L_77)
	.align		4
.L_77:
        /*01cc*/ 	.word	index@(_Z17transposeNaiveRowPfS_ii)
        /*01d0*/ 	.word	0x00000000


	//----- nvinfo : EIATTR_MIN_STACK_SIZE
	.align		4
.L_78:
        /*01d4*/ 	.byte	0x04, 0x12
        /*01d6*/ 	.short	(.L_80 - .L_79)
	.align		4
.L_79:
        /*01d8*/ 	.word	index@(_Z7copyColPfS_ii)
        /*01dc*/ 	.word	0x00000000


	//----- nvinfo : EIATTR_MIN_STACK_SIZE
	.align		4
.L_80:
        /*01e0*/ 	.byte	0x04, 0x12
        /*01e2*/ 	.short	(.L_82 - .L_81)
	.align		4
.L_81:
        /*01e4*/ 	.word	index@(_Z7copyRowPfS_ii)
        /*01e8*/ 	.word	0x00000000


	//----- nvinfo : EIATTR_MIN_STACK_SIZE
	.align		4
.L_82:
        /*01ec*/ 	.byte	0x04, 0x12
        /*01ee*/ 	.short	(.L_84 - .L_83)
	.align		4
.L_83:
        /*01f0*/ 	.word	index@(_Z6warmupPfS_ii)
        /*01f4*/ 	.word	0x00000000
.L_84:


//--------------------- .nv.compat                --------------------------
	.section	.nv.compat,"",@"SHT_CUDA_COMPAT_INFO"
	.align	4
        /*0000*/ 	.byte	0x02, 0x09, 0x00, 0x00, 0x02, 0x02, 0x01, 0x00, 0x02, 0x05, 0x05, 0x00, 0x03, 0x07, 0x01, 0x01
        /*0010*/ 	.byte	0x02, 0x03, 0x00, 0x00, 0x02, 0x06, 0x01, 0x00, 0x04, 0x0b, 0x08, 0x00, 0x09, 0x00, 0x00, 0x00
        /*0020*/ 	.byte	0x00, 0x00, 0x00, 0x00


//--------------------- .nv.info._Z16transposeSmemPadPfS_ii --------------------------
	.section	.nv.info._Z16transposeSmemPadPfS_ii,"",@"SHT_CUDA_INFO"
	.sectionflags	@""
	.align	4


	//----- nvinfo : EIATTR_CUDA_API_VERSION
	.align		4
        /*0000*/ 	.byte	0x04, 0x37
        /*0002*/ 	.short	(.L_86 - .L_85)
.L_85:
        /*0004*/ 	.word	0x00000082


	//----- nvinfo : EIATTR_KPARAM_INFO
	.align		4
.L_86:
        /*0008*/ 	.byte	0x04, 0x17
        /*000a*/ 	.short	(.L_88 - .L_87)
.L_87:
        /*000c*/ 	.word	0x00000000
        /*0010*/ 	.short	0x0003
        /*0012*/ 	.short	0x0014
        /*0014*/ 	.byte	0x00, 0xf0, 0x11, 0x00


	//----- nvinfo : EIATTR_KPARAM_INFO
	.align		4
.L_88:
        /*0018*/ 	.byte	0x04, 0x17
        /*001a*/ 	.short	(.L_90 - .L_89)
.L_89:
        /*001c*/ 	.word	0x00000000
        /*0020*/ 	.short	0x0002
        /*0022*/ 	.short	0x0010
        /*0024*/ 	.byte	0x00, 0xf0, 0x11, 0x00


	//----- nvinfo : EIATTR_KPARAM_INFO
	.align		4
.L_90:
        /*0028*/ 	.byte	0x04, 0x17
        /*002a*/ 	.short	(.L_92 - .L_91)
.L_91:
        /*002c*/ 	.word	0x00000000
        /*0030*/ 	.short	0x0001
        /*0032*/ 	.short	0x0008
        /*0034*/ 	.byte	0x00, 0xf5, 0x21, 0x00


	//----- nvinfo : EIATTR_KPARAM_INFO
	.align		4
.L_92:
        /*0038*/ 	.byte	0x04, 0x17
        /*003a*/ 	.short	(.L_94 - .L_93)
.L_93:
        /*003c*/ 	.word	0x00000000
        /*0040*/ 	.short	0x0000
        /*0042*/ 	.short	0x0000
        /*0044*/ 	.byte	0x00, 0xf5, 0x21, 0x00


	//----- nvinfo : EIATTR_SPARSE_MMA_MASK
	.align		4
.L_94:
        /*0048*/ 	.byte	0x03, 0x50
        /*004a*/ 	.short	0x0000


	//----- nvinfo : EIATTR_MAXREG_COUNT
	.align		4
        /*004c*/ 	.byte	0x03, 0x1b
        /*004e*/ 	.short	0x00ff


	//----- nvinfo : EIATTR_NUM_BARRIERS
	.align		4
        /*0050*/ 	.byte	0x02, 0x4c
        /*0052*/ 	.byte	0x01
	.zero		1


	//----- nvinfo : EIATTR_MERCURY_ISA_VERSION
	.align		4
        /*0054*/ 	.byte	0x03, 0x5f
        /*0056*/ 	.short	0x0101


	//----- nvinfo : EIATTR_VRC_CTA_INIT_COUNT
	.align		4
        /*0058*/ 	.byte	0x02, 0x4a
	.zero		1
	.zero		1


	//----- nvinfo : EIATTR_EXIT_INSTR_OFFSETS
	.align		4
        /*005c*/ 	.byte	0x04, 0x1c
        /*005e*/ 	.short	(.L_96 - .L_95)


	//   ....[0]....
.L_95:
        /*0060*/ 	.word	0x00000250


	//   ....[1]....
        /*0064*/ 	.word	0x00000370


	//----- nvinfo : EIATTR_CBANK_PARAM_SIZE
	.align		4
.L_96:
        /*0068*/ 	.byte	0x03, 0x19
        /*006a*/ 	.short	0x0018


	//----- nvinfo : EIATTR_PARAM_CBANK
	.align		4
        /*006c*/ 	.byte	0x04, 0x0a
        /*006e*/ 	.short	(.L_98 - .L_97)
	.align		4
.L_97:
        /*0070*/ 	.word	index@(.nv.constant0._Z16transposeSmemPadPfS_ii)
        /*0074*/ 	.short	0x0380
        /*0076*/ 	.short	0x0018


	//----- nvinfo : EIATTR_SW_WAR
	.align		4
.L_98:
        /*0078*/ 	.byte	0x04, 0x36
        /*007a*/ 	.short	(.L_100 - .L_99)
.L_99:
        /*007c*/ 	.word	0x00000008
.L_100:


//--------------------- .nv.info._Z13transposeSmemPfS_ii --------------------------
	.section	.nv.info._Z13transposeSmemPfS_ii,"",@"SHT_CUDA_INFO"
	.sectionflags	@""
	.align	4


	//----- nvinfo : EIATTR_CUDA_API_VERSION
	.align		4
        /*0000*/ 	.byte	0x04, 0x37
        /*0002*/ 	.short	(.L_102 - .L_101)
.L_101:
        /*0004*/ 	.word	0x00000082


	//----- nvinfo : EIATTR_KPARAM_INFO
	.align		4
.L_102:
        /*0008*/ 	.byte	0x04, 0x17
        /*000a*/ 	.short	(.L_104 - .L_103)
.L_103:
        /*000c*/ 	.word	0x00000000
        /*0010*/ 	.short	0x0003
        /*0012*/ 	.short	0x0014
        /*0014*/ 	.byte	0x00, 0xf0, 0x11, 0x00


	//----- nvinfo : EIATTR_KPARAM_INFO
	.align		4
.L_104:
        /*0018*/ 	.byte	0x04, 0x17
        /*001a*/ 	.short	(.L_106 - .L_105)
.L_105:
        /*001c*/ 	.word	0x00000000
        /*0020*/ 	.short	0x0002
        /*0022*/ 	.short	0x0010
        /*0024*/ 	.byte	0x00, 0xf0, 0x11, 0x00


	//----- nvinfo : EIATTR_KPARAM_INFO
	.align		4
.L_106:
        /*0028*/ 	.byte	0x04, 0x17
        /*002a*/ 	.short	(.L_108 - .L_107)
.L_107:
        /*002c*/ 	.word	0x00000000
        /*0030*/ 	.short	0x0001
        /*0032*/ 	.short	0x0008
        /*0034*/ 	.byte	0x00, 0xf5, 0x21, 0x00


	//----- nvinfo : EIATTR_KPARAM_INFO
	.align		4
.L_108:
        /*0038*/ 	.byte	0x04, 0x17
        /*003a*/ 	.short	(.L_110 - .L_109)
.L_109:
        /*003c*/ 	.word	0x00000000
        /*0040*/ 	.short	0x0000
        /*0042*/ 	.short	0x0000
        /*0044*/ 	.byte	0x00, 0xf5, 0x21, 0x00


	//----- nvinfo : EIATTR_SPARSE_MMA_MASK
	.align		4
.L_110:
        /*0048*/ 	.byte	0x03, 0x50
        /*004a*/ 	.short	0x0000


	//----- nvinfo : EIATTR_MAXREG_COUNT
	.align		4
        /*004c*/ 	.byte	0x03, 0x1b
        /*004e*/ 	.short	0x00ff


	//----- nvinfo : EIATTR_NUM_BARRIERS
	.align		4
        /*0050*/ 	.byte	0x02, 0x4c
        /*0052*/ 	.byte	0x01
	.zero		1


	//----- nvinfo : EIATTR_MERCURY_ISA_VERSION
	.align		4
        /*0054*/ 	.byte	0x03, 0x5f
        /*0056*/ 	.short	0x0101


	//----- nvinfo : EIATTR_VRC_CTA_INIT_COUNT
	.align		4
        /*0058*/ 	.byte	0x02, 0x4a
	.zero		1
	.zero		1


	//----- nvinfo : EIATTR_EXIT_INSTR_OFFSETS
	.align		4
        /*005c*/ 	.byte	0x04, 0x1c
        /*005e*/ 	.short	(.L_112 - .L_111)


	//   ....[0]....
.L_111:
        /*0060*/ 	.word	0x00000250


	//   ....[1]....
        /*0064*/ 	.word	0x00000370


	//----- nvinfo : EIATTR_CBANK_PARAM_SIZE
	.align		4
.L_112:
        /*0068*/ 	.byte	0x03, 0x19
        /*006a*/ 	.short	0x0018


	//----- nvinfo : EIATTR_PARAM_CBANK
	.align		4
        /*006c*/ 	.byte	0x04, 0x0a
        /*006e*/ 	.short	(.L_114 - .L_113)
	.align		4
.L_113:
        /*0070*/ 	.word	index@(.nv.constant0._Z13transposeSmemPfS_ii)
        /*0074*/ 	.short	0x0380
        /*0076*/ 	.short	0x0018


	//----- nvinfo : EIATTR_SW_WAR
	.align		4
.L_114:
        /*0078*/ 	.byte	0x04, 0x36
        /*007a*/ 	.short	(.L_116 - .L_115)
.L_115:
        /*007c*/ 	.word	0x00000008
.L_116:


//--------------------- .nv.info._Z27transposeDiagonalColUnroll4PfS_ii --------------------------
	.section	.nv.info._Z27transposeDiagonalColUnroll4PfS_ii,"",@"SHT_CUDA_INFO"
	.sectionflags	@""
	.align	4


	//----- nvinfo : EIATTR_CUDA_API_VERSION
	.align		4
        /*0000*/ 	.byte	0x04, 0x37
        /*0002*/ 	.short	(.L_118 - .L_117)
.L_117:
        /*0004*/ 	.word	0x00000082


	//----- nvinfo : EIATTR_KPARAM_INFO
	.align		4
.L_118:
        /*0008*/ 	.byte	0x04, 0x17
        /*000a*/ 	.short	(.L_120 - .L_119)
.L_119:
        /*000c*/ 	.word	0x00000000
        /*0010*/ 	.short	0x0003
        /*0012*/ 	.short	0x0014
        /*0014*/ 	.byte	0x00, 0xf0, 0x11, 0x00


	//----- nvinfo : EIATTR_KPARAM_INFO
	.align		4
.L_120:
        /*0018*/ 	.byte	0x04, 0x17
        /*001a*/ 	.short	(.L_122 - .L_121)
.L_121:
        /*001c*/ 	.word	0x00000000
        /*0020*/ 	.short	0x0002
        /*0022*/ 	.short	0x0010
        /*0024*/ 	.byte	0x00, 0xf0, 0x11, 0x00


	//----- nvinfo : EIATTR_KPARAM_INFO
	.align		4
.L_122:
        /*0028*/ 	.byte	0x04, 0x17
        /*002a*/ 	.short	(.L_124 - .L_123)
.L_123:
        /*002c*/ 	.word	0x00000000
        /*0030*/ 	.short	0x0001
        /*0032*/ 	.short	0x0008
        /*0034*/ 	.byte	0x00, 0xf5, 0x21, 0x00


	//----- nvinfo : EIATTR_KPARAM_INFO
	.align		4
.L_124:
        /*0038*/ 	.byte	0x04, 0x17
        /*003a*/ 	.short	(.L_126 - .L_125)
.L_125:
        /*003c*/ 	.word	0x00000000
        /*0040*/ 	.short	0x0000
        /*0042*/ 	.short	0x0000
        /*0044*/ 	.byte	0x00, 0xf5, 0x21, 0x00


	//----- nvinfo : EIATTR_SPARSE_MMA_MASK
	.align		4
.L_126:
        /*0048*/ 	.byte	0x03, 0x50
        /*004a*/ 	.short	0x0000


	//----- nvinfo : EIATTR_MAXREG_COUNT
	.align		4
        /*004c*/ 	.byte	0x03, 0x1b
        /*004e*/ 	.short	0x00ff


	//----- nvinfo : EIATTR_MERCURY_ISA_VERSION
	.align		4
        /*0050*/ 	.byte	0x03, 0x5f
        /*0052*/ 	.short	0x0101


	//----- nvinfo : EIATTR_VRC_CTA_INIT_COUNT
	.align		4
        /*0054*/ 	.byte	0x02, 0x4a
	.zero		1
	.zero		1


	//----- nvinfo : EIATTR_EXIT_INSTR_OFFSETS
	.align		4
        /*0058*/ 	.byte	0x04, 0x1c
        /*005a*/ 	.short	(.L_128 - .L_127)


	//   ....[0]....
.L_127:
        /*005c*/ 	.word	0x00000200


	//   ....[1]....
        /*0060*/ 	.word	0x000003f0


	//----- nvinfo : EIATTR_CBANK_PARAM_SIZE
	.align		4
.L_128:
        /*0064*/ 	.byte	0x03, 0x19
        /*0066*/ 	.short	0x0018


	//----- nvinfo : EIATTR_PARAM_CBANK
	.align		4
        /*0068*/ 	.byte	0x04, 0x0a
        /*006a*/ 	.short	(.L_130 - .L_129)
	.align		4
.L_129:
        /*006c*/ 	.word	index@(.nv.constant0._Z27transposeDiagonalColUnroll4PfS_ii)
        /*0070*/ 	.short	0x0380
        /*0072*/ 	.short	0x0018


	//----- nvinfo : EIATTR_SW_WAR
	.align		4
.L_130:
        /*0074*/ 	.byte	0x04, 0x36
        /*0076*/ 	.short	(.L_132 - .L_131)
.L_131:
        /*0078*/ 	.word	0x00000008
.L_132:


//--------------------- .nv.info._Z20transposeDiagonalColPfS_ii --------------------------
	.section	.nv.info._Z20transposeDiagonalColPfS_ii,"",@"SHT_CUDA_INFO"
	.sectionflags	@""
	.align	4


	//----- nvinfo : EIATTR_CUDA_API_VERSION
	.align		4
        /*0000*/ 	.byte	0x04, 0x37
        /*0002*/ 	.short	(.L_134 - .L_133)
.L_133:
        /*0004*/ 	.word	0x00000082


	//----- nvinfo : EIATTR_KPARAM_INFO
	.align		4
.L_134:
        /*0008*/ 	.byte	0x04, 0x17
        /*000a*/ 	.short	(.L_136 - .L_135)
.L_135:
        /*000c*/ 	.word	0x00000000
        /*0010*/ 	.short	0x0003
        /*0012*/ 	.short	0x0014
        /*0014*/ 	.byte	0x00, 0xf0, 0x11, 0x00


	//----- nvinfo : EIATTR_KPARAM_INFO
	.align		4
.L_136:
        /*0018*/ 	.byte	0x04, 0x17
        /*001a*/ 	.short	(.L_138 - .L_137)
.L_137:
        /*001c*/ 	.word	0x00000000
        /*0020*/ 	.short	0x0002
        /*0022*/ 	.short	0x0010
        /*0024*/ 	.byte	0x00, 0xf0, 0x11, 0x00


	//----- nvinfo : EIATTR_KPARAM_INFO
	.align		4
.L_138:
        /*0028*/ 	.byte	0x04, 0x17
        /*002a*/ 	.short	(.L_140 - .L_139)
.L_139:
        /*002c*/ 	.word	0x00000000
        /*0030*/ 	.short	0x0001
        /*0032*/ 	.short	0x0008
        /*0034*/ 	.byte	0x00, 0xf5, 0x21, 0x00


	//----- nvinfo : EIATTR_KPARAM_INFO
	.align		4
.L_140:
        /*0038*/ 	.byte	0x04, 0x17
        /*003a*/ 	.short	(.L_142 - .L_141)
.L_141:
        /*003c*/ 	.word	0x00000000
        /*0040*/ 	.short	0x0000
        /*0042*/ 	.short	0x0000
        /*0044*/ 	.byte	0x00, 0xf5, 0x21, 0x00


	//----- nvinfo : EIATTR_SPARSE_MMA_MASK
	.align		4
.L_142:
        /*0048*/ 	.byte	0x03, 0x50
        /*004a*/ 	.short	0x0000


	//----- nvinfo : EIATTR_MAXREG_COUNT
	.align		4
        /*004c*/ 	.byte	0x03, 0x1b
        /*004e*/ 	.short	0x00ff


	//----- nvinfo : EIATTR_MERCURY_ISA_VERSION
	.align		4
        /*0050*/ 	.byte	0x03, 0x5f
        /*0052*/ 	.short	0x0101


	//----- nvinfo : EIATTR_VRC_CTA_INIT_COUNT
	.align		4
        /*0054*/ 	.byte	0x02, 0x4a
	.zero		1
	.zero		1


	//----- nvinfo : EIATTR_EXIT_INSTR_OFFSETS
	.align		4
        /*0058*/ 	.byte	0x04, 0x1c
        /*005a*/ 	.short	(.L_144 - .L_143)


	//   ....[0]....
.L_143:
        /*005c*/ 	.word	0x000001f0


	//   ....[1]....
        /*0060*/ 	.word	0x00000290


	//----- nvinfo : EIATTR_CBANK_PARAM_SIZE
	.align		4
.L_144:
        /*0064*/ 	.byte	0x03, 0x19
        /*0066*/ 	.short	0x0018


	//----- nvinfo : EIATTR_PARAM_CBANK
	.align		4
        /*0068*/ 	.byte	0x04, 0x0a
        /*006a*/ 	.short	(.L_146 - .L_145)
	.align		4
.L_145:
        /*006c*/ 	.word	index@(.nv.constant0._Z20transposeDiagonalColPfS_ii)
        /*0070*/ 	.short	0x0380
        /*0072*/ 	.short	0x0018


	//----- nvinfo : EIATTR_SW_WAR
	.align		4
.L_146:
        /*0074*/ 	.byte	0x04, 0x36
        /*0076*/ 	.short	(.L_148 - .L_147)
.L_147:
        /*0078*/ 	.word	0x00000008
.L_148:


//--------------------- .nv.info._Z20transposeDiagonalRowPfS_ii --------------------------
	.section	.nv.info._Z20transposeDiagonalRowPfS_ii,"",@"SHT_CUDA_INFO"
	.sectionflags	@""
	.align	4


	//----- nvinfo : EIATTR_CUDA_API_VERSION
	.align		4
        /*0000*/ 	.byte	0x04, 0x37
        /*0002*/ 	.short	(.L_150 - .L_149)
.L_149:
        /*0004*/ 	.word	0x00000082


	//----- nvinfo : EIATTR_KPARAM_INFO
	.align		4
.L_150:
        /*0008*/ 	.byte	0x04, 0x17
        /*000a*/ 	.short	(.L_152 - .L_151)
.L_151:
        /*000c*/ 	.word	0x00000000
        /*0010*/ 	.short	0x0003
        /*0012*/ 	.short	0x0014
        /*0014*/ 	.byte	0x00, 0xf0, 0x11, 0x00


	//----- nvinfo : EIATTR_KPARAM_INFO
	.align		4
.L_152:
        /*0018*/ 	.byte	0x04, 0x17
        /*001a*/ 	.short	(.L_154 - .L_153)
.L_153:
        /*001c*/ 	.word	0x00000000
        /*0020*/ 	.short	0x0002
        /*0022*/ 	.short	0x0010
        /*0024*/ 	.byte	0x00, 0xf0, 0x11, 0x00


	//----- nvinfo : EIATTR_KPARAM_INFO
	.align		4
.L_154:
        /*0028*/ 	.byte	0x04, 0x17
        /*002a*/ 	.short	(.L_156 - .L_155)
.L_155:
        /*002c*/ 	.word	0x00000000
        /*0030*/ 	.short	0x0001
        /*0032*/ 	.short	0x0008
        /*0034*/ 	.byte	0x00, 0xf5, 0x21, 0x00


	//----- nvinfo : EIATTR_KPARAM_INFO
	.align		4
.L_156:
        /*0038*/ 	.byte	0x04, 0x17
        /*003a*/ 	.short	(.L_158 - .L_157)
.L_157:
        /*003c*/ 	.word	0x00000000
        /*0040*/ 	.short	0x0000
        /*0042*/ 	.short	0x0000
        /*0044*/ 	.byte	0x00, 0xf5, 0x21, 0x00


	//----- nvinfo : EIATTR_SPARSE_MMA_MASK
	.align		4
.L_158:
        /*0048*/ 	.byte	0x03, 0x50
        /*004a*/ 	.short	0x0000


	//----- nvinfo : EIATTR_MAXREG_COUNT
	.align		4
        /*004c*/ 	.byte	0x03, 0x1b
        /*004e*/ 	.short	0x00ff


	//----- nvinfo : EIATTR_MERCURY_ISA_VERSION
	.align		4
        /*0050*/ 	.byte	0x03, 0x5f
        /*0052*/ 	.short	0x0101


	//----- nvinfo : EIATTR_VRC_CTA_INIT_COUNT
	.align		4
        /*0054*/ 	.byte	0x02, 0x4a
	.zero		1
	.zero		1


	//----- nvinfo : EIATTR_EXIT_INSTR_OFFSETS
	.align		4
        /*0058*/ 	.byte	0x04, 0x1c
        /*005a*/ 	.short	(.L_160 - .L_159)


	//   ....[0]....
.L_159:
        /*005c*/ 	.word	0x000001f0


	//   ....[1]....
        /*0060*/ 	.word	0x00000290


	//----- nvinfo : EIATTR_CBANK_PARAM_SIZE
	.align		4
.L_160:
        /*0064*/ 	.byte	0x03, 0x19
        /*0066*/ 	.short	0x0018


	//----- nvinfo : EIATTR_PARAM_CBANK
	.align		4
        /*0068*/ 	.byte	0x04, 0x0a
        /*006a*/ 	.short	(.L_162 - .L_161)
	.align		4
.L_161:
        /*006c*/ 	.word	index@(.nv.constant0._Z20transposeDiagonalRowPfS_ii)
        /*0070*/ 	.short	0x0380
        /*0072*/ 	.short	0x0018


	//----- nvinfo : EIATTR_SW_WAR
	.align		4
.L_162:
        /*0074*/ 	.byte	0x04, 0x36
        /*0076*/ 	.short	(.L_164 - .L_163)
.L_163:
        /*0078*/ 	.word	0x00000008
.L_164:


//--------------------- .nv.info._Z19transposeUnroll4ColPfS_ii --------------------------
	.section	.nv.info._Z19transposeUnroll4ColPfS_ii,"",@"SHT_CUDA_INFO"
	.sectionflags	@""
	.align	4


	//----- nvinfo : EIATTR_CUDA_API_VERSION
	.align		4
        /*0000*/ 	.byte	0x04, 0x37
        /*0002*/ 	.short	(.L_166 - .L_165)
.L_165:
        /*0004*/ 	.word	0x00000082


	//----- nvinfo : EIATTR_KPARAM_INFO
	.align		4
.L_166:
        /*0008*/ 	.byte	0x04, 0x17
        /*000a*/ 	.short	(.L_168 - .L_167)
.L_167:
        /*000c*/ 	.word	0x00000000
        /*0010*/ 	.short	0x0003
        /*0012*/ 	.short	0x0014
        /*0014*/ 	.byte	0x00, 0xf0, 0x11, 0x00


	//----- nvinfo : EIATTR_KPARAM_INFO
	.align		4
.L_168:
        /*0018*/ 	.byte	0x04, 0x17
        /*001a*/ 	.short	(.L_170 - .L_169)
.L_169:
        /*001c*/ 	.word	0x00000000
        /*0020*/ 	.short	0x0002
        /*0022*/ 	.short	0x0010
        /*0024*/ 	.byte	0x00, 0xf0, 0x11, 0x00


	//----- nvinfo : EIATTR_KPARAM_INFO
	.align		4
.L_170:
        /*0028*/ 	.byte	0x04, 0x17
        /*002a*/ 	.short	(.L_172 - .L_171)
.L_171:
        /*002c*/ 	.word	0x00000000
        /*0030*/ 	.short	0x0001
        /*0032*/ 	.short	0x0008
        /*0034*/ 	.byte	0x00, 0xf5, 0x21, 0x00


	//----- nvinfo : EIATTR_KPARAM_INFO
	.align		4
.L_172:
        /*0038*/ 	.byte	0x04, 0x17
        /*003a*/ 	.short	(.L_174 - .L_173)
.L_173:
        /*003c*/ 	.word	0x00000000
        /*0040*/ 	.short	0x0000
        /*0042*/ 	.short	0x0000
        /*0044*/ 	.byte	0x00, 0xf5, 0x21, 0x00


	//----- nvinfo : EIATTR_SPARSE_MMA_MASK
	.align		4
.L_174:
        /*0048*/ 	.byte	0x03, 0x50
        /*004a*/ 	.short	0x0000


	//----- nvinfo : EIATTR_MAXREG_COUNT
	.align		4
        /*004c*/ 	.byte	0x03, 0x1b
        /*004e*/ 	.short	0x00ff


	//----- nvinfo : EIATTR_MERCURY_ISA_VERSION
	.align		4
        /*0050*/ 	.byte	0x03, 0x5f
        /*0052*/ 	.short	0x0101


	//----- nvinfo : EIATTR_VRC_CTA_INIT_COUNT
	.align		4
        /*0054*/ 	.byte	0x02, 0x4a
	.zero		1
	.zero		1


	//----- nvinfo : EIATTR_EXIT_INSTR_OFFSETS
	.align		4
        /*0058*/ 	.byte	0x04, 0x1c
        /*005a*/ 	.short	(.L_176 - .L_175)


	//   ....[0]....
.L_175:
        /*005c*/ 	.word	0x00000100


	//   ....[1]....
        /*0060*/ 	.word	0x000002a0


	//----- nvinfo : EIATTR_CBANK_PARAM_SIZE
	.align		4
.L_176:
        /*0064*/ 	.byte	0x03, 0x19
        /*0066*/ 	.short	0x0018


	//----- nvinfo : EIATTR_PARAM_CBANK
	.align		4
        /*0068*/ 	.byte	0x04, 0x0a
        /*006a*/ 	.short	(.L_178 - .L_177)
	.align		4
.L_177:
        /*006c*/ 	.word	index@(.nv.constant0._Z19transposeUnroll4ColPfS_ii)
        /*0070*/ 	.short	0x0380
        /*0072*/ 	.short	0x0018


	//----- nvinfo : EIATTR_SW_WAR
	.align		4
.L_178:
        /*0074*/ 	.byte	0x04, 0x36
        /*0076*/ 	.short	(.L_180 - .L_179)
.L_179:
        /*0078*/ 	.word	0x00000008
.L_180:


//--------------------- .nv.info._Z19transposeUnroll8RowPfS_ii --------------------------
	.section	.nv.info._Z19transposeUnroll8RowPfS_ii,"",@"SHT_CUDA_INFO"
	.sectionflags	@""
	.align	4


	//----- nvinfo : EIATTR_CUDA_API_VERSION
	.align		4
        /*0000*/ 	.byte	0x04, 0x37
        /*0002*/ 	.short	(.L_182 - .L_181)
.L_181:
        /*0004*/ 	.word	0x00000082


	//----- nvinfo : EIATTR_KPARAM_INFO
	.align		4
.L_182:
        /*0008*/ 	.byte	0x04, 0x17
        /*000a*/ 	.short	(.L_184 - .L_183)
.L_183:
        /*000c*/ 	.word	0x00000000
        /*0010*/ 	.short	0x0003
        /*0012*/ 	.short	0x0014
        /*0014*/ 	.byte	0x00, 0xf0, 0x11, 0x00


	//----- nvinfo : EIATTR_KPARAM_INFO
	.align		4
.L_184:
        /*0018*/ 	.byte	0x04, 0x17
        /*001a*/ 	.short	(.L_186 - .L_185)
.L_185:
        /*001c*/ 	.word	0x00000000
        /*0020*/ 	.short	0x0002
        /*0022*/ 	.short	0x0010
        /*0024*/ 	.byte	0x00, 0xf0, 0x11, 0x00


	//----- nvinfo : EIATTR_KPARAM_INFO
	.align		4
.L_186:
        /*0028*/ 	.byte	0x04, 0x17
        /*002a*/ 	.short	(.L_188 - .L_187)
.L_187:
        /*002c*/ 	.word	0x00000000
        /*0030*/ 	.short	0x0001
        /*0032*/ 	.short	0x0008
        /*0034*/ 	.byte	0x00, 0xf5, 0x21, 0x00


	//----- nvinfo : EIATTR_KPARAM_INFO
	.align		4
.L_188:
        /*0038*/ 	.byte	0x04, 0x17
        /*003a*/ 	.short	(.L_190 - .L_189)
.L_189:
        /*003c*/ 	.word	0x00000000
        /*0040*/ 	.short	0x0000
        /*0042*/ 	.short	0x0000
        /*0044*/ 	.byte	0x00, 0xf5, 0x21, 0x00


	//----- nvinfo : EIATTR_SPARSE_MMA_MASK
	.align		4
.L_190:
        /*0048*/ 	.byte	0x03, 0x50
        /*004a*/ 	.short	0x0000


	//----- nvinfo : EIATTR_MAXREG_COUNT
	.align		4
        /*004c*/ 	.byte	0x03, 0x1b
        /*004e*/ 	.short	0x00ff


	//----- nvinfo : EIATTR_MERCURY_ISA_VERSION
	.align		4
        /*0050*/ 	.byte	0x03, 0x5f
        /*0052*/ 	.short	0x0101


	//----- nvinfo : EIATTR_VRC_CTA_INIT_COUNT
	.align		4
        /*0054*/ 	.byte	0x02, 0x4a
	.zero		1
	.zero		1


	//----- nvinfo : EIATTR_EXIT_INSTR_OFFSETS
	.align		4
        /*0058*/ 	.byte	0x04, 0x1c
        /*005a*/ 	.short	(.L_192 - .L_191)


	//   ....[0]....
.L_191:
        /*005c*/ 	.word	0x00000100


	//   ....[1]....
        /*0060*/ 	.word	0x00000420


	//----- nvinfo : EIATTR_CBANK_PARAM_SIZE
	.align		4
.L_192:
        /*0064*/ 	.byte	0x03, 0x19
        /*0066*/ 	.short	0x0018


	//----- nvinfo : EIATTR_PARAM_CBANK
	.align		4
        /*0068*/ 	.byte	0x04, 0x0a
        /*006a*/ 	.short	(.L_194 - .L_193)
	.align		4
.L_193:
        /*006c*/ 	.word	index@(.nv.constant0._Z19transposeUnroll8RowPfS_ii)
        /*0070*/ 	.short	0x0380
        /*0072*/ 	.short	0x0018


	//----- nvinfo : EIATTR_SW_WAR
	.align		4
.L_194:
        /*0074*/ 	.byte	0x04, 0x36
        /*0076*/ 	.short	(.L_196 - .L_195)
.L_195:
        /*0078*/ 	.word	0x00000008
.L_196:


//--------------------- .nv.info._Z12transposeRowPfS_ii --------------------------
	.section	.nv.info._Z12transposeRowPfS_ii,"",@"SHT_CUDA_INFO"
	.sectionflags	@""
	.align	4


	//----- nvinfo : EIATTR_CUDA_API_VERSION
	.align		4
        /*0000*/ 	.byte	0x04, 0x37
        /*0002*/ 	.short	(.L_198 - .L_197)
.L_197:
        /*0004*/ 	.word	0x00000082


	//----- nvinfo : EIATTR_KPARAM_INFO
	.align		4
.L_198:
        /*0008*/ 	.byte	0x04, 0x17
        /*000a*/ 	.short	(.L_200 - .L_199)
.L_199:
        /*000c*/ 	.word	0x00000000
        /*0010*/ 	.short	0x0003
        /*0012*/ 	.short	0x0014
        /*0014*/ 	.byte	0x00, 0xf0, 0x11, 0x00


	//----- nvinfo : EIATTR_KPARAM_INFO
	.align		4
.L_200:
        /*0018*/ 	.byte	0x04, 0x17
        /*001a*/ 	.short	(.L_202 - .L_201)
.L_201:
        /*001c*/ 	.word	0x00000000
        /*0020*/ 	.short	0x0002
        /*0022*/ 	.short	0x0010
        /*0024*/ 	.byte	0x00, 0xf0, 0x11, 0x00


	//----- nvinfo : EIATTR_KPARAM_INFO
	.align		4
.L_202:
        /*0028*/ 	.byte	0x04, 0x17
        /*002a*/ 	.short	(.L_204 - .L_203)
.L_203:
        /*002c*/ 	.word	0x00000000
        /*0030*/ 	.short	0x0001
        /*0032*/ 	.short	0x0008
        /*0034*/ 	.byte	0x00, 0xf5, 0x21, 0x00


	//----- nvinfo : EIATTR_KPARAM_INFO
	.align		4
.L_204:
        /*0038*/ 	.byte	0x04, 0x17
        /*003a*/ 	.short	(.L_206 - .L_205)
.L_205:
        /*003c*/ 	.word	0x00000000
        /*0040*/ 	.short	0x0000
        /*0042*/ 	.short	0x0000
        /*0044*/ 	.byte	0x00, 0xf5, 0x21, 0x00


	//----- nvinfo : EIATTR_SPARSE_MMA_MASK
	.align		4
.L_206:
        /*0048*/ 	.byte	0x03, 0x50
        /*004a*/ 	.short	0x0000


	//----- nvinfo : EIATTR_MAXREG_COUNT
	.align		4
        /*004c*/ 	.byte	0x03, 0x1b
        /*004e*/ 	.short	0x00ff


	//----- nvinfo : EIATTR_EXTERNS
	.align		4
        /*0050*/ 	.byte	0x04, 0x0f
        /*0052*/ 	.short	(.L_208 - .L_207)


	//   ....[0]....
	.align		4
.L_207:
        /*0054*/ 	.word	index@(vprintf)


	//----- nvinfo : EIATTR_MERCURY_ISA_VERSION
	.align		4
.L_208:
        /*0058*/ 	.byte	0x03, 0x5f
        /*005a*/ 	.short	0x0101


	//----- nvinfo : EIATTR_VRC_CTA_INIT_COUNT
	.align		4
        /*005c*/ 	.byte	0x02, 0x4a
	.zero		1
	.zero		1


	//----- nvinfo : EIATTR_SYSCALL_OFFSETS
	.align		4
        /*0060*/ 	.byte	0x04, 0x46
        /*0062*/ 	.short	(.L_210 - .L_209)


	//   ....[0]....
.L_209:
        /*0064*/ 	.word	0x000001d0


	//----- nvinfo : EIATTR_EXIT_INSTR_OFFSETS
	.align		4
.L_210:
        /*0068*/ 	.byte	0x04, 0x1c
        /*006a*/ 	.short	(.L_212 - .L_211)


	//   ....[0]....
.L_211:
        /*006c*/ 	.word	0x00000130


	//   ....[1]....
        /*0070*/ 	.word	0x00000210


	//   ....[2]....
        /*0074*/ 	.word	0x00000360


	//   ....[3]....
        /*0078*/ 	.word	0x00000510


	//----- nvinfo : EIATTR_CRS_STACK_SIZE
	.align		4
.L_212:
        /*007c*/ 	.byte	0x04, 0x1e
        /*007e*/ 	.short	(.L_214 - .L_213)
.L_213:
        /*0080*/ 	.word	0x00000000


	//----- nvinfo : EIATTR_CBANK_PARAM_SIZE
	.align		4
.L_214:
        /*0084*/ 	.byte	0x03, 0x19
        /*0086*/ 	.short	0x0018


	//----- nvinfo : EIATTR_PARAM_CBANK
	.align		4
        /*0088*/ 	.byte	0x04, 0x0a
        /*008a*/ 	.short	(.L_216 - .L_215)
	.align		4
.L_215:
        /*008c*/ 	.word	index@(.nv.constant0._Z12transposeRowPfS_ii)
        /*0090*/ 	.short	0x0380
        /*0092*/ 	.short	0x0018


	//----- nvinfo : EIATTR_SW_WAR
	.align		4
.L_216:
        /*0094*/ 	.byte	0x04, 0x36
        /*0096*/ 	.short	(.L_218 - .L_217)
.L_217:
        /*0098*/ 	.word	0x00000008
.L_218:


//--------------------- .nv.info._Z19transposeUnroll4RowPfS_ii --------------------------
	.section	.nv.info._Z19transposeUnroll4RowPfS_ii,"",@"SHT_CUDA_INFO"
	.sectionflags	@""
	.align	4


	//----- nvinfo : EIATTR_CUDA_API_VERSION
	.align		4
        /*0000*/ 	.byte	0x04, 0x37
        /*0002*/ 	.short	(.L_220 - .L_219)
.L_219:
        /*0004*/ 	.word	0x00000082


	//----- nvinfo : EIATTR_KPARAM_INFO
	.align		4
.L_220:
        /*0008*/ 	.byte	0x04, 0x17
        /*000a*/ 	.short	(.L_222 - .L_221)
.L_221:
        /*000c*/ 	.word	0x00000000
        /*0010*/ 	.short	0x0003
        /*0012*/ 	.short	0x0014
        /*0014*/ 	.byte	0x00, 0xf0, 0x11, 0x00


	//----- nvinfo : EIATTR_KPARAM_INFO
	.align		4
.L_222:
        /*0018*/ 	.byte	0x04, 0x17
        /*001a*/ 	.short	(.L_224 - .L_223)
.L_223:
        /*001c*/ 	.word	0x00000000
        /*0020*/ 	.short	0x0002
        /*0022*/ 	.short	0x0010
        /*0024*/ 	.byte	0x00, 0xf0, 0x11, 0x00


	//----- nvinfo : EIATTR_KPARAM_INFO
	.align		4
.L_224:
        /*0028*/ 	.byte	0x04, 0x17
        /*002a*/ 	.short	(.L_226 - .L_225)
.L_225:
        /*002c*/ 	.word	0x00000000
        /*0030*/ 	.short	0x0001
        /*0032*/ 	.short	0x0008
        /*0034*/ 	.byte	0x00, 0xf5, 0x21, 0x00


	//----- nvinfo : EIATTR_KPARAM_INFO
	.align		4
.L_226:
        /*0038*/ 	.byte	0x04, 0x17
        /*003a*/ 	.short	(.L_228 - .L_227)
.L_227:
        /*003c*/ 	.word	0x00000000
        /*0040*/ 	.short	0x0000
        /*0042*/ 	.short	0x0000
        /*0044*/ 	.byte	0x00, 0xf5, 0x21, 0x00


	//----- nvinfo : EIATTR_SPARSE_MMA_MASK
	.align		4
.L_228:
        /*0048*/ 	.byte	0x03, 0x50
        /*004a*/ 	.short	0x0000


	//----- nvinfo : EIATTR_MAXREG_COUNT
	.align		4
        /*004c*/ 	.byte	0x03, 0x1b
        /*004e*/ 	.short	0x00ff


	//----- nvinfo : EIATTR_MERCURY_ISA_VERSION
	.align		4
        /*0050*/ 	.byte	0x03, 0x5f
        /*0052*/ 	.short	0x0101


	//----- nvinfo : EIATTR_VRC_CTA_INIT_COUNT
	.align		4
        /*0054*/ 	.byte	0x02, 0x4a
	.zero		1
	.zero		1


	//----- nvinfo : EIATTR_EXIT_INSTR_OFFSETS
	.align		4
        /*0058*/ 	.byte	0x04, 0x1c
        /*005a*/ 	.short	(.L_230 - .L_229)


	//   ....[0]....
.L_229:
        /*005c*/ 	.word	0x00000100


	//   ....[1]....
        /*0060*/ 	.word	0x000002a0


	//----- nvinfo : EIATTR_CBANK_PARAM_SIZE
	.align		4
.L_230:
        /*0064*/ 	.byte	0x03, 0x19
        /*0066*/ 	.short	0x0018


	//----- nvinfo : EIATTR_PARAM_CBANK
	.align		4
        /*0068*/ 	.byte	0x04, 0x0a
        /*006a*/ 	.short	(.L_232 - .L_231)
	.align		4
.L_231:
        /*006c*/ 	.word	index@(.nv.constant0._Z19transposeUnroll4RowPfS_ii)
        /*0070*/ 	.short	0x0380
        /*0072*/ 	.short	0x0018


	//----- nvinfo : EIATTR_SW_WAR
	.align		4
.L_232:
        /*0074*/ 	.byte	0x04, 0x36
        /*0076*/ 	.short	(.L_234 - .L_233)
.L_233:
        /*0078*/ 	.word	0x00000008
.L_234:


//--------------------- .nv.info._Z17transposeNaiveColPfS_ii --------------------------
	.section	.nv.info._Z17transposeNaiveColPfS_ii,"",@"SHT_CUDA_INFO"
	.sectionflags	@""
	.align	4


	//----- nvinfo : EIATTR_CUDA_API_VERSION
	.align		4
        /*0000*/ 	.byte	0x04, 0x37
        /*0002*/ 	.short	(.L_236 - .L_235)
.L_235:
        /*0004*/ 	.word	0x00000082


	//----- nvinfo : EIATTR_KPARAM_INFO
	.align		4
.L_236:
        /*0008*/ 	.byte	0x04, 0x17
        /*000a*/ 	.short	(.L_238 - .L_237)
.L_237:
        /*000c*/ 	.word	0x00000000
        /*0010*/ 	.short	0x0003
        /*0012*/ 	.short	0x0014
        /*0014*/ 	.byte	0x00, 0xf0, 0x11, 0x00


	//----- nvinfo : EIATTR_KPARAM_INFO
	.align		4
.L_238:
        /*0018*/ 	.byte	0x04, 0x17
        /*001a*/ 	.short	(.L_240 - .L_239)
.L_239:
        /*001c*/ 	.word	0x00000000
        /*0020*/ 	.short	0x0002
        /*0022*/ 	.short	0x0010
        /*0024*/ 	.byte	0x00, 0xf0, 0x11, 0x00


	//----- nvinfo : EIATTR_KPARAM_INFO
	.align		4
.L_240:
        /*0028*/ 	.byte	0x04, 0x17
        /*002a*/ 	.short	(.L_242 - .L_241)
.L_241:
        /*002c*/ 	.word	0x00000000
        /*0030*/ 	.short	0x0001
        /*0032*/ 	.short	0x0008
        /*0034*/ 	.byte	0x00, 0xf5, 0x21, 0x00


	//----- nvinfo : EIATTR_KPARAM_INFO
	.align		4
.L_242:
        /*0038*/ 	.byte	0x04, 0x17
        /*003a*/ 	.short	(.L_244 - .L_243)
.L_243:
        /*003c*/ 	.word	0x00000000
        /*0040*/ 	.short	0x0000
        /*0042*/ 	.short	0x0000
        /*0044*/ 	.byte	0x00, 0xf5, 0x21, 0x00


	//----- nvinfo : EIATTR_SPARSE_MMA_MASK
	.align		4
.L_244:
        /*0048*/ 	.byte	0x03, 0x50
        /*004a*/ 	.short	0x0000


	//----- nvinfo : EIATTR_MAXREG_COUNT
	.align		4
        /*004c*/ 	.byte	0x03, 0x1b
        /*004e*/ 	.short	0x00ff


	//----- nvinfo : EIATTR_MERCURY_ISA_VERSION
	.align		4
        /*0050*/ 	.byte	0x03, 0x5f
        /*0052*/ 	.short	0x0101


	//----- nvinfo : EIATTR_VRC_CTA_INIT_COUNT
	.align		4
        /*0054*/ 	.byte	0x02, 0x4a
	.zero		1
	.zero		1


	//----- nvinfo : EIATTR_EXIT_INSTR_OFFSETS
	.align		4
        /*0058*/ 	.byte	0x04, 0x1c
        /*005a*/ 	.short	(.L_246 - .L_245)


	//   ....[0]....
.L_245:
        /*005c*/ 	.word	0x000000c0


	//   ....[1]....
        /*0060*/ 	.word	0x00000160


	//----- nvinfo : EIATTR_CBANK_PARAM_SIZE
	.align		4
.L_246:
        /*0064*/ 	.byte	0x03, 0x19
        /*0066*/ 	.short	0x0018


	//----- nvinfo : EIATTR_PARAM_CBANK
	.align		4
        /*0068*/ 	.byte	0x04, 0x0a
        /*006a*/ 	.short	(.L_248 - .L_247)
	.align		4
.L_247:
        /*006c*/ 	.word	index@(.nv.constant0._Z17transposeNaiveColPfS_ii)
        /*0070*/ 	.short	0x0380
        /*0072*/ 	.short	0x0018


	//----- nvinfo : EIATTR_SW_WAR
	.align		4
.L_248:
        /*0074*/ 	.byte	0x04, 0x36
        /*0076*/ 	.short	(.L_250 - .L_249)
.L_249:
        /*0078*/ 	.word	0x00000008
.L_250:


//--------------------- .nv.info._Z17transposeNaiveRowPfS_ii --------------------------
	.section	.nv.info._Z17transposeNaiveRowPfS_ii,"",@"SHT_CUDA_INFO"
	.sectionflags	@""
	.align	4


	//----- nvinfo : EIATTR_CUDA_API_VERSION
	.align		4
        /*0000*/ 	.byte	0x04, 0x37
        /*0002*/ 	.short	(.L_252 - .L_251)
.L_251:
        /*0004*/ 	.word	0x00000082


	//----- nvinfo : EIATTR_KPARAM_INFO
	.align		4
.L_252:
        /*0008*/ 	.byte	0x04, 0x17
        /*000a*/ 	.short	(.L_254 - .L_253)
.L_253:
        /*000c*/ 	.word	0x00000000
        /*0010*/ 	.short	0x0003
        /*0012*/ 	.short	0x0014
        /*0014*/ 	.byte	0x00, 0xf0, 0x11, 0x00


	//----- nvinfo : EIATTR_KPARAM_INFO
	.align		4
.L_254:
        /*0018*/ 	.byte	0x04, 0x17
        /*001a*/ 	.short	(.L_256 - .L_255)
.L_255:
        /*001c*/ 	.word	0x00000000
        /*0020*/ 	.short	0x0002
        /*0022*/ 	.short	0x0010
        /*0024*/ 	.byte	0x00, 0xf0, 0x11, 0x00


	//----- nvinfo : EIATTR_KPARAM_INFO
	.align		4
.L_256:
        /*0028*/ 	.byte	0x04, 0x17
        /*002a*/ 	.short	(.L_258 - .L_257)
.L_257:
        /*002c*/ 	.word	0x00000000
        /*0030*/ 	.short	0x0001
        /*0032*/ 	.short	0x0008
        /*0034*/ 	.byte	0x00, 0xf5, 0x21, 0x00


	//----- nvinfo : EIATTR_KPARAM_INFO
	.align		4
.L_258:
        /*0038*/ 	.byte	0x04, 0x17
        /*003a*/ 	.short	(.L_260 - .L_259)
.L_259:
        /*003c*/ 	.word	0x00000000
        /*0040*/ 	.short	0x0000
        /*0042*/ 	.short	0x0000
        /*0044*/ 	.byte	0x00, 0xf5, 0x21, 0x00


	//----- nvinfo : EIATTR_SPARSE_MMA_MASK
	.align		4
.L_260:
        /*0048*/ 	.byte	0x03, 0x50
        /*004a*/ 	.short	0x0000


	//----- nvinfo : EIATTR_MAXREG_COUNT
	.align		4
        /*004c*/ 	.byte	0x03, 0x1b
        /*004e*/ 	.short	0x00ff


	//----- nvinfo : EIATTR_MERCURY_ISA_VERSION
	.align		4
        /*0050*/ 	.byte	0x03, 0x5f
        /*0052*/ 	.short	0x0101


	//----- nvinfo : EIATTR_VRC_CTA_INIT_COUNT
	.align		4
        /*0054*/ 	.byte	0x02, 0x4a
	.zero		1
	.zero		1


	//----- nvinfo : EIATTR_EXIT_INSTR_OFFSETS
	.align		4
        /*0058*/ 	.byte	0x04, 0x1c
        /*005a*/ 	.short	(.L_262 - .L_261)


	//   ....[0]....
.L_261:
        /*005c*/ 	.word	0x000000c0


	//   ....[1]....
        /*0060*/ 	.word	0x00000160


	//----- nvinfo : EIATTR_CBANK_PARAM_SIZE
	.align		4
.L_262:
        /*0064*/ 	.byte	0x03, 0x19
        /*0066*/ 	.short	0x0018


	//----- nvinfo : EIATTR_PARAM_CBANK
	.align		4
        /*0068*/ 	.byte	0x04, 0x0a
        /*006a*/ 	.short	(.L_264 - .L_263)
	.align		4
.L_263:
        /*006c*/ 	.word	index@(.nv.constant0._Z17transposeNaiveRowPfS_ii)
        /*0070*/ 	.short	0x0380
        /*0072*/ 	.short	0x0018


	//----- nvinfo : EIATTR_SW_WAR
	.align		4
.L_264:
        /*0074*/ 	.byte	0x04, 0x36
        /*0076*/ 	.short	(.L_266 - .L_265)
.L_265:
        /*0078*/ 	.word	0x00000008
.L_266:


//--------------------- .nv.info._Z7copyColPfS_ii --------------------------
	.section	.nv.info._Z7copyColPfS_ii,"",@"SHT_CUDA_INFO"
	.sectionflags	@""
	.align	4


	//----- nvinfo : EIATTR_CUDA_API_VERSION
	.align		4
        /*0000*/ 	.byte	0x04, 0x37
        /*0002*/ 	.short	(.L_268 - .L_267)
.L_267:
        /*0004*/ 	.word	0x00000082


	//----- nvinfo : EIATTR_KPARAM_INFO
	.align		4
.L_268:
        /*0008*/ 	.byte	0x04, 0x17
        /*000a*/ 	.short	(.L_270 - .L_269)
.L_269:
        /*000c*/ 	.word	0x00000000
        /*0010*/ 	.short	0x0003
        /*0012*/ 	.short	0x0014
        /*0014*/ 	.byte	0x00, 0xf0, 0x11, 0x00


	//----- nvinfo : EIATTR_KPARAM_INFO
	.align		4
.L_270:
        /*0018*/ 	.byte	0x04, 0x17
        /*001a*/ 	.short	(.L_272 - .L_271)
.L_271:
        /*001c*/ 	.word	0x00000000
        /*0020*/ 	.short	0x0002
        /*0022*/ 	.short	0x0010
        /*0024*/ 	.byte	0x00, 0xf0, 0x11, 0x00


	//----- nvinfo : EIATTR_KPARAM_INFO
	.align		4
.L_272:
        /*0028*/ 	.byte	0x04, 0x17
        /*002a*/ 	.short	(.L_274 - .L_273)
.L_273:
        /*002c*/ 	.word	0x00000000
        /*0030*/ 	.short	0x0001
        /*0032*/ 	.short	0x0008
        /*0034*/ 	.byte	0x00, 0xf5, 0x21, 0x00


	//----- nvinfo : EIATTR_KPARAM_INFO
	.align		4
.L_274:
        /*0038*/ 	.byte	0x04, 0x17
        /*003a*/ 	.short	(.L_276 - .L_275)
.L_275:
        /*003c*/ 	.word	0x00000000
        /*0040*/ 	.short	0x0000
        /*0042*/ 	.short	0x0000
        /*0044*/ 	.byte	0x00, 0xf5, 0x21, 0x00


	//----- nvinfo : EIATTR_SPARSE_MMA_MASK
	.align		4
.L_276:
        /*0048*/ 	.byte	0x03, 0x50
        /*004a*/ 	.short	0x0000


	//----- nvinfo : EIATTR_MAXREG_COUNT
	.align		4
        /*004c*/ 	.byte	0x03, 0x1b
        /*004e*/ 	.short	0x00ff


	//----- nvinfo : EIATTR_MERCURY_ISA_VERSION
	.align		4
        /*0050*/ 	.byte	0x03, 0x5f
        /*0052*/ 	.short	0x0101


	//----- nvinfo : EIATTR_VRC_CTA_INIT_COUNT
	.align		4
        /*0054*/ 	.byte	0x02, 0x4a
	.zero		1
	.zero		1


	//----- nvinfo : EIATTR_EXIT_INSTR_OFFSETS
	.align		4
        /*0058*/ 	.byte	0x04, 0x1c
        /*005a*/ 	.short	(.L_278 - .L_277)


	//   ....[0]....
.L_277:
        /*005c*/ 	.word	0x000000c0


	//   ....[1]....
        /*0060*/ 	.word	0x00000150


	//----- nvinfo : EIATTR_CBANK_PARAM_SIZE
	.align		4
.L_278:
        /*0064*/ 	.byte	0x03, 0x19
        /*0066*/ 	.short	0x0018


	//----- nvinfo : EIATTR_PARAM_CBANK
	.align		4
        /*0068*/ 	.byte	0x04, 0x0a
        /*006a*/ 	.short	(.L_280 - .L_279)
	.align		4
.L_279:
        /*006c*/ 	.word	index@(.nv.constant0._Z7copyColPfS_ii)
        /*0070*/ 	.short	0x0380
        /*0072*/ 	.short	0x0018


	//----- nvinfo : EIATTR_SW_WAR
	.align		4
.L_280:
        /*0074*/ 	.byte	0x04, 0x36
        /*0076*/ 	.short	(.L_282 - .L_281)
.L_281:
        /*0078*/ 	.word	0x00000008
.L_282:


//--------------------- .nv.info._Z7copyRowPfS_ii --------------------------
	.section	.nv.info._Z7copyRowPfS_ii,"",@"SHT_CUDA_INFO"
	.sectionflags	@""
	.align	4


	//----- nvinfo : EIATTR_CUDA_API_VERSION
	.align		4
        /*0000*/ 	.byte	0x04, 0x37
        /*0002*/ 	.short	(.L_284 - .L_283)
.L_283:
        /*0004*/ 	.word	0x00000082


	//----- nvinfo : EIATTR_KPARAM_INFO
	.align		4
.L_284:
        /*0008*/ 	.byte	0x04, 0x17
        /*000a*/ 	.short	(.L_286 - .L_285)
.L_285:
        /*000c*/ 	.word	0x00000000
        /*0010*/ 	.short	0x0003
        /*0012*/ 	.short	0x0014
        /*0014*/ 	.byte	0x00, 0xf0, 0x11, 0x00


	//----- nvinfo : EIATTR_KPARAM_INFO
	.align		4
.L_286:
        /*0018*/ 	.byte	0x04, 0x17
        /*001a*/ 	.short	(.L_288 - .L_287)
.L_287:
        /*001c*/ 	.word	0x00000000
        /*0020*/ 	.short	0x0002
        /*0022*/ 	.short	0x0010
        /*0024*/ 	.byte	0x00, 0xf0, 0x11, 0x00


	//----- nvinfo : EIATTR_KPARAM_INFO
	.align		4
.L_288:
        /*0028*/ 	.byte	0x04, 0x17
        /*002a*/ 	.short	(.L_290 - .L_289)
.L_289:
        /*002c*/ 	.word	0x00000000
        /*0030*/ 	.short	0x0001
        /*0032*/ 	.short	0x0008
        /*0034*/ 	.byte	0x00, 0xf5, 0x21, 0x00


	//----- nvinfo : EIATTR_KPARAM_INFO
	.align		4
.L_290:
        /*0038*/ 	.byte	0x04, 0x17
        /*003a*/ 	.short	(.L_292 - .L_291)
.L_291:
        /*003c*/ 	.word	0x00000000
        /*0040*/ 	.short	0x0000
        /*0042*/ 	.short	0x0000
        /*0044*/ 	.byte	0x00, 0xf5, 0x21, 0x00


	//----- nvinfo : EIATTR_SPARSE_MMA_MASK
	.align		4
.L_292:
        /*0048*/ 	.byte	0x03, 0x50
        /*004a*/ 	.short	0x0000


	//----- nvinfo : EIATTR_MAXREG_COUNT
	.align		4
        /*004c*/ 	.byte	0x03, 0x1b
        /*004e*/ 	.short	0x00ff


	//----- nvinfo : EIATTR_MERCURY_ISA_VERSION
	.align		4
        /*0050*/ 	.byte	0x03, 0x5f
        /*0052*/ 	.short	0x0101


	//----- nvinfo : EIATTR_VRC_CTA_INIT_COUNT
	.align		4
        /*0054*/ 	.byte	0x02, 0x4a
	.zero		1
	.zero		1


	//----- nvinfo : EIATTR_EXIT_INSTR_OFFSETS
	.align		4
        /*0058*/ 	.byte	0x04, 0x1c
        /*005a*/ 	.short	(.L_294 - .L_293)


	//   ....[0]....
.L_293:
        /*005c*/ 	.word	0x000000c0


	//   ....[1]....
        /*0060*/ 	.word	0x00000150


	//----- nvinfo : EIATTR_CBANK_PARAM_SIZE
	.align		4
.L_294:
        /*0064*/ 	.byte	0x03, 0x19
        /*0066*/ 	.short	0x0018


	//----- nvinfo : EIATTR_PARAM_CBANK
	.align		4
        /*0068*/ 	.byte	0x04, 0x0a
        /*006a*/ 	.short	(.L_296 - .L_295)
	.align		4
.L_295:
        /*006c*/ 	.word	index@(.nv.constant0._Z7copyRowPfS_ii)
        /*0070*/ 	.short	0x0380
        /*0072*/ 	.short	0x0018


	//----- nvinfo : EIATTR_SW_WAR
	.align		4
.L_296:
        /*0074*/ 	.byte	0x04, 0x36
        /*0076*/ 	.short	(.L_298 - .L_297)
.L_297:
        /*0078*/ 	.word	0x00000008
.L_298:


//--------------------- .nv.info._Z6warmupPfS_ii  --------------------------
	.section	.nv.info._Z6warmupPfS_ii,"",@"SHT_CUDA_INFO"
	.sectionflags	@""
	.align	4


	//----- nvinfo : EIATTR_CUDA_API_VERSION
	.align		4
        /*0000*/ 	.byte	0x04, 0x37
        /*0002*/ 	.short	(.L_300 - .L_299)
.L_299:
        /*0004*/ 	.word	0x00000082


	//----- nvinfo : EIATTR_KPARAM_INFO
	.align		4
.L_300:
        /*0008*/ 	.byte	0x04, 0x17
        /*000a*/ 	.short	(.L_302 - .L_301)
.L_301:
        /*000c*/ 	.word	0x00000000
        /*0010*/ 	.short	0x0003
        /*0012*/ 	.short	0x0014
        /*0014*/ 	.byte	0x00, 0xf0, 0x11, 0x00


	//----- nvinfo : EIATTR_KPARAM_INFO
	.align		4
.L_302:
        /*0018*/ 	.byte	0x04, 0x17
        /*001a*/ 	.short	(.L_304 - .L_303)
.L_303:
        /*001c*/ 	.word	0x00000000
        /*0020*/ 	.short	0x0002
        /*0022*/ 	.short	0x0010
        /*0024*/ 	.byte	0x00, 0xf0, 0x11, 0x00


	//----- nvinfo : EIATTR_KPARAM_INFO
	.align		4
.L_304:
        /*0028*/ 	.byte	0x04, 0x17
        /*002a*/ 	.short	(.L_306 - .L_305)
.L_305:
        /*002c*/ 	.word	0x00000000
        /*0030*/ 	.short	0x0001
        /*0032*/ 	.short	0x0008
        /*0034*/ 	.byte	0x00, 0xf5, 0x21, 0x00


	//----- nvinfo : EIATTR_KPARAM_INFO
	.align		4
.L_306:
        /*0038*/ 	.byte	0x04, 0x17
        /*003a*/ 	.short	(.L_308 - .L_307)
.L_307:
        /*003c*/ 	.word	0x00000000
        /*0040*/ 	.short	0x0000
        /*0042*/ 	.short	0x0000
        /*0044*/ 	.byte	0x00, 0xf5, 0x21, 0x00


	//----- nvinfo : EIATTR_SPARSE_MMA_MASK
	.align		4
.L_308:
        /*0048*/ 	.byte	0x03, 0x50
        /*004a*/ 	.short	0x0000


	//----- nvinfo : EIATTR_MAXREG_COUNT
	.align		4
        /*004c*/ 	.byte	0x03, 0x1b
        /*004e*/ 	.short	0x00ff


	//----- nvinfo : EIATTR_MERCURY_ISA_VERSION
	.align		4
        /*0050*/ 	.byte	0x03, 0x5f
        /*0052*/ 	.short	0x0101


	//----- nvinfo : EIATTR_VRC_CTA_INIT_COUNT
	.align		4
        /*0054*/ 	.byte	0x02, 0x4a
	.zero		1
	.zero		1


	//----- nvinfo : EIATTR_EXIT_INSTR_OFFSETS
	.align		4
        /*0058*/ 	.byte	0x04, 0x1c
        /*005a*/ 	.short	(.L_310 - .L_309)


	//   ....[0]....
.L_309:
        /*005c*/ 	.word	0x000000c0


	//   ....[1]....
        /*0060*/ 	.word	0x00000150


	//----- nvinfo : EIATTR_CBANK_PARAM_SIZE
	.align		4
.L_310:
        /*0064*/ 	.byte	0x03, 0x19
        /*0066*/ 	.short	0x0018


	//----- nvinfo : EIATTR_PARAM_CBANK
	.align		4
        /*0068*/ 	.byte	0x04, 0x0a
        /*006a*/ 	.short	(.L_312 - .L_311)
	.align		4
.L_311:
        /*006c*/ 	.word	index@(.nv.constant0._Z6warmupPfS_ii)
        /*0070*/ 	.short	0x0380
        /*0072*/ 	.short	0x0018


	//----- nvinfo : EIATTR_SW_WAR
	.align		4
.L_312:
        /*0074*/ 	.byte	0x04, 0x36
        /*0076*/ 	.short	(.L_314 - .L_313)
.L_313:
        /*0078*/ 	.word	0x00000008
.L_314:


//--------------------- .nv.callgraph             --------------------------
	.section	.nv.callgraph,"",@"SHT_CUDA_CALLGRAPH"
	.align	4
	.sectionentsize	8
	.align		4
        /*0000*/ 	.word	0x00000000
	.align		4
        /*0004*/ 	.word	0xffffffff
	.align		4
        /*0008*/ 	.word	index@(_Z12transposeRowPfS_ii)
	.align		4
        /*000c*/ 	.word	index@(vprintf)
	.align		4
        /*0010*/ 	.word	0x00000000
	.align		4
        /*0014*/ 	.word	0xfffffffe
	.align		4
        /*0018*/ 	.word	0x00000000
	.align		4
        /*001c*/ 	.word	0xfffffffd
	.align		4
        /*0020*/ 	.word	0x00000000
	.align		4
        /*0024*/ 	.word	0xfffffffc


//--------------------- .nv.constant4             --------------------------
	.section	.nv.constant4,"a",@progbits
	.align	8
	.align		8
.nv.constant4:
        /*0000*/ 	.dword	$str
	.align		8
        /*0008*/ 	.dword	vprintf


//--------------------- .text._Z16transposeSmemPadPfS_ii --------------------------
	.section	.text._Z16transposeSmemPadPfS_ii,"ax",@progbits
	.align	128
        .global         _Z16transposeSmemPadPfS_ii
        .type           _Z16transposeSmemPadPfS_ii,@function
        .size           _Z16transposeSmemPadPfS_ii,(.L_x_18 - _Z16transposeSmemPadPfS_ii)
        .other          _Z16transposeSmemPadPfS_ii,@"STO_CUDA_ENTRY STV_DEFAULT"
_Z16transposeSmemPadPfS_ii:
.text._Z16transposeSmemPadPfS_ii:
[----:B------:R-:W-:Y:S01]  /*0000*/  LDC R1, c[0x0][0x37c] ;  /* 0x0000df00ff017b82 */ /* 0x000fe20000000800 */
[----:B------:R-:W0:Y:S01]  /*0010*/  LDCU UR4, c[0x0][0x360] ;  /* 0x00006c00ff0477ac */ /* 0x000e220008000800 */
[----:B------:R-:W0:Y:S01]  /*0020*/  S2R R0, SR_TID.X ;  /* 0x0000000000007919 */ /* 0x000e220000002100 */
[----:B------:R-:W1:Y:S01]  /*0030*/  LDCU UR5, c[0x0][0x364] ;  /* 0x00006c80ff0577ac */ /* 0x000e620008000800 */
[----:B------:R-:W0:Y:S01]  /*0040*/  S2R R3, SR_TID.Y ;  /* 0x0000000000037919 */ /* 0x000e220000002200 */
[----:B------:R-:W2:Y:S01]  /*0050*/  LDCU.64 UR6, c[0x0][0x390] ;  /* 0x00007200ff0677ac */ /* 0x000ea20008000a00 */
[----:B-1----:R-:W1:Y:S01]  /*0060*/  I2F.U32.RP R6, UR5 ;  /* 0x0000000500067d06 */ /* 0x002e620008209000 */
[----:B------:R-:W-:-:S07]  /*0070*/  ISETP.NE.U32.AND P2, PT, RZ, UR5, PT ;  /* 0x00000005ff007c0c */ /* 0x000fce000bf45070 */
[----:B-1----:R-:W1:Y:S01]  /*0080*/  MUFU.RCP R6, R6 ;  /* 0x0000000600067308 */ /* 0x002e620000001000 */
[----:B0-----:R-:W-:Y:S01]  /*0090*/  IMAD R2, R3, UR4, R0 ;  /* 0x0000000403027c24 */ /* 0x001fe2000f8e0200 */
[----:B-1----:R-:W-:-:S06]  /*00a0*/  IADD3 R4, PT, PT, R6, 0xffffffe, RZ ;  /* 0x0ffffffe06047810 */ /* 0x002fcc0007ffe0ff */
[----:B------:R0:W1:Y:S02]  /*00b0*/  F2I.FTZ.U32.TRUNC.NTZ R5, R4 ;  /* 0x0000000400057305 */ /* 0x000064000021f000 */
[----:B0-----:R-:W-:Y:S01]  /*00c0*/  HFMA2 R4, -RZ, RZ, 0, 0 ;  /* 0x00000000ff047431 */ /* 0x001fe200000001ff */
[----:B-1----:R-:W-:-:S05]  /*00d0*/  IADD3 R7, PT, PT, RZ, -R5, RZ ;  /* 0x80000005ff077210 */ /* 0x002fca0007ffe0ff */
[----:B------:R-:W-:-:S04]  /*00e0*/  IMAD R7, R7, UR5, RZ ;  /* 0x0000000507077c24 */ /* 0x000fc8000f8e02ff */
[----:B------:R-:W-:Y:S02]  /*00f0*/  IMAD.HI.U32 R5, R5, R7, R4 ;  /* 0x0000000705057227 */ /* 0x000fe400078e0004 */
[----:B------:R-:W0:Y:S04]  /*0100*/  S2R R7, SR_CTAID.Y ;  /* 0x0000000000077919 */ /* 0x000e280000002600 */
[----:B------:R-:W-:-:S05]  /*0110*/  IMAD.HI.U32 R6, R5, R2, RZ ;  /* 0x0000000205067227 */ /* 0x000fca00078e00ff */
[----:B------:R-:W-:-:S05]  /*0120*/  IADD3 R5, PT, PT, -R6, RZ, RZ ;  /* 0x000000ff06057210 */ /* 0x000fca0007ffe1ff */
[----:B------:R-:W-:-:S05]  /*0130*/  IMAD R5, R5, UR5, R2 ;  /* 0x0000000505057c24 */ /* 0x000fca000f8e0202 */
[----:B------:R-:W-:-:S13]  /*0140*/  ISETP.GE.U32.AND P0, PT, R5, UR5, PT ;  /* 0x0000000505007c0c */ /* 0x000fda000bf06070 */
[----:B------:R-:W-:Y:S02]  /*0150*/  @P0 IADD3 R5, PT, PT, R5, -UR5, RZ ;  /* 0x8000000505050c10 */ /* 0x000fe4000fffe0ff */
[----:B------:R-:W-:Y:S02]  /*0160*/  @P0 IADD3 R6, PT, PT, R6, 0x1, RZ ;  /* 0x0000000106060810 */ /* 0x000fe40007ffe0ff */
[----:B------:R-:W-:Y:S02]  /*0170*/  ISETP.GE.U32.AND P1, PT, R5, UR5, PT ;  /* 0x0000000505007c0c */ /* 0x000fe4000bf26070 */
[----:B------:R-:W1:Y:S11]  /*0180*/  S2R R5, SR_CTAID.X ;  /* 0x0000000000057919 */ /* 0x000e760000002500 */
[----:B------:R-:W-:-:S02]  /*0190*/  @P1 IADD3 R6, PT, PT, R6, 0x1, RZ ;  /* 0x0000000106061810 */ /* 0x000fc40007ffe0ff */
[----:B------:R-:W-:-:S04]  /*01a0*/  @!P2 LOP3.LUT R6, RZ, UR5, RZ, 0x33, !PT ;  /* 0x00000005ff06ac12 */ /* 0x000fc8000f8e33ff */
[----:B------:R-:W-:-:S05]  /*01b0*/  IADD3 R9, PT, PT, -R6, RZ, RZ ;  /* 0x000000ff06097210 */ /* 0x000fca0007ffe1ff */
[----:B------:R-:W-:-:S04]  /*01c0*/  IMAD R8, R9, UR5, R2 ;  /* 0x0000000509087c24 */ /* 0x000fc8000f8e0202 */
[----:B0-----:R-:W-:-:S05]  /*01d0*/  IMAD R4, R7, UR5, R8 ;  /* 0x0000000507047c24 */ /* 0x001fca000f8e0208 */
[----:B--2---:R-:W-:Y:S01]  /*01e0*/  ISETP.GE.U32.AND P0, PT, R4, UR6, PT ;  /* 0x0000000604007c0c */ /* 0x004fe2000bf06070 */
[C---:B-1----:R-:W-:Y:S02]  /*01f0*/  IMAD R9, R5.reuse, UR4, R6 ;  /* 0x0000000405097c24 */ /* 0x042fe4000f8e0206 */
[----:B------:R-:W-:Y:S02]  /*0200*/  IMAD R2, R5, UR4, R0 ;  /* 0x0000000405027c24 */ /* 0x000fe4000f8e0200 */
[----:B------:R-:W-:Y:S01]  /*0210*/  IMAD R5, R7, UR5, R3 ;  /* 0x0000000507057c24 */ /* 0x000fe2000f8e0203 */
[C---:B------:R-:W-:Y:S01]  /*0220*/  ISETP.GE.U32.OR P0, PT, R9.reuse, UR7, P0 ;  /* 0x0000000709007c0c */ /* 0x040fe20008706470 */
[----:B------:R-:W-:Y:S02]  /*0230*/  IMAD R9, R9, UR7, R4 ;  /* 0x0000000709097c24 */ /* 0x000fe4000f8e0204 */
[----:B------:R-:W-:-:S10]  /*0240*/  IMAD R7, R5, UR6, R2 ;  /* 0x0000000605077c24 */ /* 0x000fd4000f8e0202 */
[----:B------:R-:W-:Y:S05]  /*0250*/  @P0 EXIT ;  /* 0x000000000000094d */ /* 0x000fea0003800000 */
[----:B------:R-:W0:Y:S01]  /*0260*/  LDC.64 R4, c[0x0][0x388] ;  /* 0x0000e200ff047b82 */ /* 0x000e220000000a00 */
[----:B------:R-:W1:Y:S01]  /*0270*/  LDCU.64 UR4, c[0x0][0x358] ;  /* 0x00006b00ff0477ac */ /* 0x000e620008000a00 */
[----:B0-----:R-:W-:-:S06]  /*0280*/  IMAD.WIDE.U32 R4, R7, 0x4, R4 ;  /* 0x0000000407047825 */ /* 0x001fcc00078e0004 */
[----:B-1----:R-:W2:Y:S01]  /*0290*/  LDG.E R4, desc[UR4][R4.64] ;  /* 0x0000000404047981 */ /* 0x002ea2000c1e1900 */
[----:B------:R-:W-:Y:S01]  /*02a0*/  MOV R2, 0x400 ;  /* 0x0000040000027802 */ /* 0x000fe20000000f00 */
[----:B------:R-:W0:Y:S03]  /*02b0*/  S2R R7, SR_CgaCtaId ;  /* 0x0000000000077919 */ /* 0x000e260000008800 */
[----:B0-----:R-:W-:-:S05]  /*02c0*/  LEA R2, R7, R2, 0x18 ;  /* 0x0000000207027211 */ /* 0x001fca00078ec0ff */
[--C-:B------:R-:W-:Y:S02]  /*02d0*/  IMAD R3, R3, 0x48, R2.reuse ;  /* 0x0000004803037824 */ /* 0x100fe400078e0202 */
[----:B------:R-:W-:-:S03]  /*02e0*/  IMAD R11, R8, 0x48, R2 ;  /* 0x00000048080b7824 */ /* 0x000fc600078e0202 */
[----:B------:R-:W-:Y:S02]  /*02f0*/  LEA R7, R0, R3, 0x2 ;  /* 0x0000000300077211 */ /* 0x000fe400078e10ff */
[----:B------:R-:W-:Y:S01]  /*0300*/  LEA R11, R6, R11, 0x2 ;  /* 0x0000000b060b7211 */ /* 0x000fe200078e10ff */
[----:B------:R-:W0:Y:S02]  /*0310*/  LDC.64 R2, c[0x0][0x380] ;  /* 0x0000e000ff027b82 */ /* 0x000e240000000a00 */
[----:B0-----:R-:W-:Y:S01]  /*0320*/  IMAD.WIDE.U32 R2, R9, 0x4, R2 ;  /* 0x0000000409027825 */ /* 0x001fe200078e0002 */
[----:B--2---:R-:W-:Y:S05]  /*0330*/  STS [R7], R4 ;  /* 0x0000000407007388 */ /* 0x004fea0000000800 */
[----:B------:R-:W-:Y:S06]  /*0340*/  BAR.SYNC.DEFER_BLOCKING 0x0 ;  /* 0x0000000000007b1d */ /* 0x000fec0000010000 */
[----:B------:R-:W0:Y:S04]  /*0350*/  LDS R11, [R11] ;  /* 0x000000000b0b7984 */ /* 0x000e280000000800 */
[----:B0-----:R-:W-:Y:S01]  /*0360*/  STG.E desc[UR4][R2.64], R11 ;  /* 0x0000000b02007986 */ /* 0x001fe2000c101904 */
[----:B------:R-:W-:Y:S05]  /*0370*/  EXIT ;  /* 0x000000000000794d */ /* 0x000fea0003800000 */
.L_x_0:
[----:B------:R-:W-:-:S00]  /*0380*/  BRA `(.L_x_0) ;  /* 0xfffffffc00fc7947 */ /* 0x000fc0000383ffff */
[----:B------:R-:W-:-:S00]  /*0390*/  NOP ;  /* 0x0000000000007918 */ /* 0x000fc00000000000 */
        /* <DEDUP_REMOVED lines=14> */
.L_x_18:


//--------------------- .text._Z13transposeSmemPfS_ii --------------------------
	.section	.text._Z13transposeSmemPfS_ii,"ax",@progbits
	.align	128
        .global         _Z13transposeSmemPfS_ii
        .type           _Z13transposeSmemPfS_ii,@function
        .size           _Z13transposeSmemPfS_ii,(.L_x_19 - _Z13transposeSmemPfS_ii)
        .other          _Z13transposeSmemPfS_ii,@"STO_CUDA_ENTRY STV_DEFAULT"
_Z13transposeSmemPfS_ii:
.text._Z13transposeSmemPfS_ii:
[----:B------:R-:W-:Y:S01]  /*0000*/  LDC R1, c[0x0][0x37c] ;  /* 0x0000df00ff017b82 */ /* 0x000fe20000000800 */
[----:B------:R-:W0:Y:S01]  /*0010*/  LDCU UR4, c[0x0][0x360] ;  /* 0x00006c00ff0477ac */ /* 0x000e220008000800 */
[----:B------:R-:W0:Y:S01]  /*0020*/  S2R R0, SR_TID.X ;  /* 0x0000000000007919 */ /* 0x000e220000002100 */
[----:B------:R-:W-:Y:S01]  /*0030*/  HFMA2 R2, -RZ, RZ, 0, 0 ;  /* 0x00000000ff027431 */ /* 0x000fe200000001ff */
[----:B------:R-:W1:Y:S01]  /*0040*/  LDCU UR5, c[0x0][0x364] ;  /* 0x00006c80ff0577ac */ /* 0x000e620008000800 */
[----:B------:R-:W0:Y:S01]  /*0050*/  S2R R10, SR_TID.Y ;  /* 0x00000000000a7919 */ /* 0x000e220000002200 */
[----:B------:R-:W2:Y:S01]  /*0060*/  LDCU.64 UR6, c[0x0][0x390] ;  /* 0x00007200ff0677ac */ /* 0x000ea20008000a00 */
[----:B------:R-:W3:Y:S01]  /*0070*/  S2R R9, SR_CTAID.Y ;  /* 0x0000000000097919 */ /* 0x000ee20000002600 */
[----:B-1----:R-:W1:Y:S01]  /*0080*/  I2F.U32.RP R4, UR5 ;  /* 0x0000000500047d06 */ /* 0x002e620008209000 */
[----:B------:R-:W-:-:S07]  /*0090*/  ISETP.NE.U32.AND P2, PT, RZ, UR5, PT ;  /* 0x00000005ff007c0c */ /* 0x000fce000bf45070 */
[----:B-1----:R-:W1:Y:S02]  /*00a0*/  MUFU.RCP R4, R4 ;  /* 0x0000000400047308 */ /* 0x002e640000001000 */
[----:B-1----:R-:W-:-:S06]  /*00b0*/  IADD3 R3, PT, PT, R4, 0xffffffe, RZ ;  /* 0x0ffffffe04037810 */ /* 0x002fcc0007ffe0ff */
[----:B------:R-:W1:Y:S02]  /*00c0*/  F2I.FTZ.U32.TRUNC.NTZ R3, R3 ;  /* 0x0000000300037305 */ /* 0x000e64000021f000 */
[----:B-1----:R-:W-:-:S05]  /*00d0*/  IADD3 R5, PT, PT, RZ, -R3, RZ ;  /* 0x80000003ff057210 */ /* 0x002fca0007ffe0ff */
[----:B------:R-:W-:-:S04]  /*00e0*/  IMAD R5, R5, UR5, RZ ;  /* 0x0000000505057c24 */ /* 0x000fc8000f8e02ff */
[----:B------:R-:W-:Y:S02]  /*00f0*/  IMAD.HI.U32 R5, R3, R5, R2 ;  /* 0x0000000503057227 */ /* 0x000fe400078e0002 */
[----:B------:R-:W1:Y:S02]  /*0100*/  S2R R3, SR_CTAID.X ;  /* 0x0000000000037919 */ /* 0x000e640000002500 */
[----:B0-----:R-:W-:-:S04]  /*0110*/  IMAD R2, R10, UR4, R0 ;  /* 0x000000040a027c24 */ /* 0x001fc8000f8e0200 */
[----:B------:R-:W-:-:S05]  /*0120*/  IMAD.HI.U32 R4, R5, R2, RZ ;  /* 0x0000000205047227 */ /* 0x000fca00078e00ff */
[----:B------:R-:W-:-:S05]  /*0130*/  IADD3 R5, PT, PT, -R4, RZ, RZ ;  /* 0x000000ff04057210 */ /* 0x000fca0007ffe1ff */
[----:B------:R-:W-:-:S05]  /*0140*/  IMAD R5, R5, UR5, R2 ;  /* 0x0000000505057c24 */ /* 0x000fca000f8e0202 */
[----:B------:R-:W-:-:S13]  /*0150*/  ISETP.GE.U32.AND P0, PT, R5, UR5, PT ;  /* 0x0000000505007c0c */ /* 0x000fda000bf06070 */
[----:B------:R-:W-:Y:S01]  /*0160*/  @P0 VIADD R5, R5, -UR5 ;  /* 0x8000000505050c36 */ /* 0x000fe20008000000 */
[----:B------:R-:W-:-:S04]  /*0170*/  @P0 IADD3 R4, PT, PT, R4, 0x1, RZ ;  /* 0x0000000104040810 */ /* 0x000fc80007ffe0ff */
[----:B------:R-:W-:-:S13]  /*0180*/  ISETP.GE.U32.AND P1, PT, R5, UR5, PT ;  /* 0x0000000505007c0c */ /* 0x000fda000bf26070 */
[----:B------:R-:W-:Y:S02]  /*0190*/  @P1 IADD3 R4, PT, PT, R4, 0x1, RZ ;  /* 0x0000000104041810 */ /* 0x000fe40007ffe0ff */
[----:B------:R-:W-:-:S05]  /*01a0*/  @!P2 LOP3.LUT R4, RZ, UR5, RZ, 0x33, !PT ;  /* 0x00000005ff04ac12 */ /* 0x000fca000f8e33ff */
[--C-:B------:R-:W-:Y:S02]  /*01b0*/  IMAD.MOV R5, RZ, RZ, -R4.reuse ;  /* 0x000000ffff057224 */ /* 0x100fe400078e0a04 */
[----:B-1----:R-:W-:Y:S02]  /*01c0*/  IMAD R8, R3, UR4, R4 ;  /* 0x0000000403087c24 */ /* 0x002fe4000f8e0204 */
[----:B------:R-:W-:Y:S02]  /*01d0*/  IMAD R6, R5, UR5, R2 ;  /* 0x0000000505067c24 */ /* 0x000fe4000f8e0202 */
[----:B------:R-:W-:Y:S02]  /*01e0*/  IMAD R2, R3, UR4, R0 ;  /* 0x0000000403027c24 */ /* 0x000fe4000f8e0200 */
[C---:B---3--:R-:W-:Y:S02]  /*01f0*/  IMAD R7, R9.reuse, UR5, R6 ;  /* 0x0000000509077c24 */ /* 0x048fe4000f8e0206 */
[----:B------:R-:W-:-:S03]  /*0200*/  IMAD R3, R9, UR5, R10 ;  /* 0x0000000509037c24 */ /* 0x000fc6000f8e020a */
[----:B--2---:R-:W-:Y:S01]  /*0210*/  ISETP.GE.U32.AND P0, PT, R7, UR6, PT ;  /* 0x0000000607007c0c */ /* 0x004fe2000bf06070 */
[----:B------:R-:W-:Y:S02]  /*0220*/  IMAD R5, R3, UR6, R2 ;  /* 0x0000000603057c24 */ /* 0x000fe4000f8e0202 */
[C---:B------:R-:W-:Y:S01]  /*0230*/  IMAD R7, R8.reuse, UR7, R7 ;  /* 0x0000000708077c24 */ /* 0x040fe2000f8e0207 */
[----:B------:R-:W-:-:S13]  /*0240*/  ISETP.GE.U32.OR P0, PT, R8, UR7, P0 ;  /* 0x0000000708007c0c */ /* 0x000fda0008706470 */
[----:B------:R-:W-:Y:S05]  /*0250*/  @P0 EXIT ;  /* 0x000000000000094d */ /* 0x000fea0003800000 */
[----:B------:R-:W0:Y:S01]  /*0260*/  LDC.64 R2, c[0x0][0x388] ;  /* 0x0000e200ff027b82 */ /* 0x000e220000000a00 */
[----:B------:R-:W1:Y:S01]  /*0270*/  LDCU.64 UR6, c[0x0][0x358] ;  /* 0x00006b00ff0677ac */ /* 0x000e620008000a00 */
[----:B0-----:R-:W-:-:S05]  /*0280*/  IMAD.WIDE.U32 R2, R5, 0x4, R2 ;  /* 0x0000000405027825 */ /* 0x001fca00078e0002 */
[----:B-1----:R0:W2:Y:S01]  /*0290*/  LDG.E R5, desc[UR6][R2.64] ;  /* 0x0000000602057981 */ /* 0x0020a2000c1e1900 */
[----:B------:R-:W1:Y:S01]  /*02a0*/  S2UR UR5, SR_CgaCtaId ;  /* 0x00000000000579c3 */ /* 0x000e620000008800 */
[----:B------:R-:W-:-:S07]  /*02b0*/  UMOV UR4, 0x400 ;  /* 0x0000040000047882 */ /* 0x000fce0000000000 */
[----:B0-----:R-:W0:Y:S01]  /*02c0*/  LDC.64 R2, c[0x0][0x380] ;  /* 0x0000e000ff027b82 */ /* 0x001e220000000a00 */
[----:B-1----:R-:W-:-:S06]  /*02d0*/  ULEA UR4, UR5, UR4, 0x18 ;  /* 0x0000000405047291 */ /* 0x002fcc000f8ec0ff */
[----:B------:R-:W-:Y:S02]  /*02e0*/  LEA R9, R10, UR4, 0x6 ;  /* 0x000000040a097c11 */ /* 0x000fe4000f8e30ff */
[----:B------:R-:W-:Y:S01]  /*02f0*/  LEA R11, R6, UR4, 0x6 ;  /* 0x00000004060b7c11 */ /* 0x000fe2000f8e30ff */
[----:B0-----:R-:W-:Y:S01]  /*0300*/  IMAD.WIDE.U32 R2, R7, 0x4, R2 ;  /* 0x0000000407027825 */ /* 0x001fe200078e0002 */
[----:B------:R-:W-:Y:S02]  /*0310*/  LEA R0, R0, R9, 0x2 ;  /* 0x0000000900007211 */ /* 0x000fe400078e10ff */
[----:B------:R-:W-:-:S03]  /*0320*/  LEA R11, R4, R11, 0x2 ;  /* 0x0000000b040b7211 */ /* 0x000fc600078e10ff */
[----:B--2---:R-:W-:Y:S01]  /*0330*/  STS [R0], R5 ;  /* 0x0000000500007388 */ /* 0x004fe20000000800 */
[----:B------:R-:W-:Y:S06]  /*0340*/  BAR.SYNC.DEFER_BLOCKING 0x0 ;  /* 0x0000000000007b1d */ /* 0x000fec0000010000 */
[----:B------:R-:W0:Y:S04]  /*0350*/  LDS R11, [R11] ;  /* 0x000000000b0b7984 */ /* 0x000e280000000800 */
[----:B0-----:R-:W-:Y:S01]  /*0360*/  STG.E desc[UR6][R2.64], R11 ;  /* 0x0000000b02007986 */ /* 0x001fe2000c101906 */
[----:B------:R-:W-:Y:S05]  /*0370*/  EXIT ;  /* 0x000000000000794d */ /* 0x000fea0003800000 */
.L_x_1:
        /* <DEDUP_REMOVED lines=16> */
.L_x_19:


//--------------------- .text._Z27transposeDiagonalColUnroll4PfS_ii --------------------------
	.section	.text._Z27transposeDiagonalColUnroll4PfS_ii,"ax",@progbits
	.align	128
        .global         _Z27transposeDiagonalColUnroll4PfS_ii
        .type           _Z27transposeDiagonalColUnroll4PfS_ii,@function
        .size           _Z27transposeDiagonalColUnroll4PfS_ii,(.L_x_20 - _Z27transposeDiagonalColUnroll4PfS_ii)
        .other          _Z27transposeDiagonalColUnroll4PfS_ii,@"STO_CUDA_ENTRY STV_DEFAULT"
_Z27transposeDiagonalColUnroll4PfS_ii:
.text._Z27transposeDiagonalColUnroll4PfS_ii:
[----:B------:R-:W-:Y:S08]  /*0000*/  LDC R1, c[0x0][0x37c] ;  /* 0x0000df00ff017b82 */ /* 0x000ff00000000800 */
[----:B------:R-:W0:Y:S01]  /*0010*/  LDC R5, c[0x0][0x370] ;  /* 0x0000dc00ff057b82 */ /* 0x000e220000000800 */
[----:B------:R-:W1:Y:S01]  /*0020*/  LDCU UR6, c[0x0][0x360] ;  /* 0x00006c00ff0677ac */ /* 0x000e620008000800 */
[----:B------:R-:W2:Y:S06]  /*0030*/  LDCU.64 UR8, c[0x0][0x390] ;  /* 0x00007200ff0877ac */ /* 0x000eac0008000a00 */
[----:B------:R-:W-:Y:S08]  /*0040*/  S2UR UR5, SR_CTAID.X ;  /* 0x00000000000579c3 */ /* 0x000ff00000002500 */
[----:B------:R-:W3:Y:S01]  /*0050*/  S2UR UR4, SR_CTAID.Y ;  /* 0x00000000000479c3 */ /* 0x000ee20000002600 */
[----:B0-----:R-:W0:Y:S01]  /*0060*/  I2F.U32.RP R0, R5 ;  /* 0x0000000500007306 */ /* 0x001e220000209000 */
[----:B------:R-:W-:-:S06]  /*0070*/  ISETP.NE.U32.AND P1, PT, R5, RZ, PT ;  /* 0x000000ff0500720c */ /* 0x000fcc0003f25070 */
[----:B------:R-:W4:Y:S01]  /*0080*/  LDC R15, c[0x0][0x364] ;  /* 0x0000d900ff0f7b82 */ /* 0x000f220000000800 */
[----:B0-----:R-:W0:Y:S01]  /*0090*/  MUFU.RCP R0, R0 ;  /* 0x0000000000007308 */ /* 0x001e220000001000 */
[----:B---3--:R-:W-:Y:S01]  /*00a0*/  UIADD3 UR4, UPT, UPT, UR5, UR4, URZ ;  /* 0x0000000405047290 */ /* 0x008fe2000fffe0ff */
[----:B0-----:R-:W-:-:S06]  /*00b0*/  IADD3 R2, PT, PT, R0, 0xffffffe, RZ ;  /* 0x0ffffffe00027810 */ /* 0x001fcc0007ffe0ff */
[----:B------:R0:W3:Y:S02]  /*00c0*/  F2I.FTZ.U32.TRUNC.NTZ R3, R2 ;  /* 0x0000000200037305 */ /* 0x0000e4000021f000 */
[----:B0-----:R-:W-:Y:S01]  /*00d0*/  HFMA2 R2, -RZ, RZ, 0, 0 ;  /* 0x00000000ff027431 */ /* 0x001fe200000001ff */
[----:B---3--:R-:W-:-:S05]  /*00e0*/  IADD3 R4, PT, PT, RZ, -R3, RZ ;  /* 0x80000003ff047210 */ /* 0x008fca0007ffe0ff */
[----:B------:R-:W-:-:S04]  /*00f0*/  IMAD R7, R4, R5, RZ ;  /* 0x0000000504077224 */ /* 0x000fc800078e02ff */
[----:B------:R-:W-:Y:S02]  /*0100*/  IMAD.HI.U32 R3, R3, R7, R2 ;  /* 0x0000000703037227 */ /* 0x000fe400078e0002 */
[----:B------:R-:W4:Y:S04]  /*0110*/  S2R R2, SR_TID.Y ;  /* 0x0000000000027919 */ /* 0x000f280000002200 */
[----:B------:R-:W-:-:S05]  /*0120*/  IMAD.HI.U32 R3, R3, UR4, RZ ;  /* 0x0000000403037c27 */ /* 0x000fca000f8e00ff */
[----:B------:R-:W-:Y:S02]  /*0130*/  IADD3 R0, PT, PT, -R3, RZ, RZ ;  /* 0x000000ff03007210 */ /* 0x000fe40007ffe1ff */
[----:B------:R-:W0:Y:S03]  /*0140*/  S2R R3, SR_TID.X ;  /* 0x0000000000037919 */ /* 0x000e260000002100 */
[----:B------:R-:W-:-:S05]  /*0150*/  IMAD R0, R5, R0, UR4 ;  /* 0x0000000405007e24 */ /* 0x000fca000f8e0200 */
[----:B------:R-:W-:-:S13]  /*0160*/  ISETP.GE.U32.AND P0, PT, R0, R5, PT ;  /* 0x000000050000720c */ /* 0x000fda0003f06070 */
[----:B------:R-:W-:Y:S01]  /*0170*/  @P0 IADD3 R0, PT, PT, R0, -R5, RZ ;  /* 0x8000000500000210 */ /* 0x000fe20007ffe0ff */
[----:B----4-:R-:W-:-:S03]  /*0180*/  IMAD R15, R15, UR5, R2 ;  /* 0x000000050f0f7c24 */ /* 0x010fc6000f8e0202 */
[----:B------:R-:W-:-:S13]  /*0190*/  ISETP.GE.U32.AND P0, PT, R0, R5, PT ;  /* 0x000000050000720c */ /* 0x000fda0003f06070 */
[-C--:B------:R-:W-:Y:S02]  /*01a0*/  @P0 IADD3 R0, PT, PT, R0, -R5.reuse, RZ ;  /* 0x8000000500000210 */ /* 0x080fe40007ffe0ff */
[----:B------:R-:W-:-:S05]  /*01b0*/  @!P1 LOP3.LUT R0, RZ, R5, RZ, 0x33, !PT ;  /* 0x00000005ff009212 */ /* 0x000fca00078e33ff */
[----:B-1----:R-:W-:-:S05]  /*01c0*/  IMAD R0, R0, UR6, RZ ;  /* 0x0000000600007c24 */ /* 0x002fca000f8e02ff */
[----:B0-----:R-:W-:-:S04]  /*01d0*/  LEA R0, R0, R3, 0x2 ;  /* 0x0000000300007211 */ /* 0x001fc800078e10ff */
[----:B--2---:R-:W-:-:S04]  /*01e0*/  ISETP.GE.U32.AND P0, PT, R0, UR8, PT ;  /* 0x0000000800007c0c */ /* 0x004fc8000bf06070 */
[----:B------:R-:W-:-:S13]  /*01f0*/  ISETP.GE.U32.OR P0, PT, R15, UR9, P0 ;  /* 0x000000090f007c0c */ /* 0x000fda0008706470 */
[----:B------:R-:W-:Y:S05]  /*0200*/  @P0 EXIT ;  /* 0x000000000000094d */ /* 0x000fea0003800000 */
[----:B------:R-:W0:Y:S01]  /*0210*/  LDC.64 R2, c[0x0][0x388] ;  /* 0x0000e200ff027b82 */ /* 0x000e220000000a00 */
[----:B------:R-:W1:Y:S01]  /*0220*/  LDCU.64 UR4, c[0x0][0x358] ;  /* 0x00006b00ff0477ac */ /* 0x000e620008000a00 */
[----:B------:R-:W-:-:S06]  /*0230*/  IMAD R7, R0, UR9, R15 ;  /* 0x0000000900077c24 */ /* 0x000fcc000f8e020f */
[----:B------:R-:W2:Y:S01]  /*0240*/  LDC.64 R4, c[0x0][0x380] ;  /* 0x0000e000ff047b82 */ /* 0x000ea20000000a00 */
[----:B0-----:R-:W-:-:S05]  /*0250*/  IMAD.WIDE.U32 R6, R7, 0x4, R2 ;  /* 0x0000000407067825 */ /* 0x001fca00078e0002 */
[----:B-1----:R-:W3:Y:S01]  /*0260*/  LDG.E R17, desc[UR4][R6.64] ;  /* 0x0000000406117981 */ /* 0x002ee2000c1e1900 */
[----:B------:R-:W-:Y:S01]  /*0270*/  IADD3 R12, PT, PT, R0, UR6, RZ ;  /* 0x00000006000c7c10 */ /* 0x000fe2000fffe0ff */
[----:B------:R-:W-:-:S04]  /*0280*/  IMAD R9, R15, UR8, R0 ;  /* 0x000000080f097c24 */ /* 0x000fc8000f8e0200 */
[----:B------:R-:W-:Y:S02]  /*0290*/  IMAD R11, R12, UR9, R15 ;  /* 0x000000090c0b7c24 */ /* 0x000fe4000f8e020f */
[----:B--2---:R-:W-:-:S04]  /*02a0*/  IMAD.WIDE.U32 R8, R9, 0x4, R4 ;  /* 0x0000000409087825 */ /* 0x004fc800078e0004 */
[----:B------:R-:W-:Y:S01]  /*02b0*/  IMAD.WIDE.U32 R10, R11, 0x4, R2 ;  /* 0x000000040b0a7825 */ /* 0x000fe200078e0002 */
[----:B------:R-:W-:Y:S01]  /*02c0*/  IADD3 R0, PT, PT, R12, UR6, RZ ;  /* 0x000000060c007c10 */ /* 0x000fe2000fffe0ff */
[----:B---3--:R0:W-:Y:S04]  /*02d0*/  STG.E desc[UR4][R8.64], R17 ;  /* 0x0000001108007986 */ /* 0x0081e8000c101904 */
[----:B------:R-:W2:Y:S01]  /*02e0*/  LDG.E R11, desc[UR4][R10.64] ;  /* 0x000000040a0b7981 */ /* 0x000ea2000c1e1900 */
[----:B------:R-:W-:Y:S02]  /*02f0*/  IMAD R19, R15, UR8, R12 ;  /* 0x000000080f137c24 */ /* 0x000fe4000f8e020c */
[----:B------:R-:W-:Y:S02]  /*0300*/  IMAD R13, R0, UR9, R15 ;  /* 0x00000009000d7c24 */ /* 0x000fe4000f8e020f */
[----:B------:R-:W-:-:S04]  /*0310*/  IMAD.WIDE.U32 R6, R19, 0x4, R4 ;  /* 0x0000000413067825 */ /* 0x000fc800078e0004 */
[----:B------:R-:W-:Y:S01]  /*0320*/  IMAD.WIDE.U32 R12, R13, 0x4, R2 ;  /* 0x000000040d0c7825 */ /* 0x000fe200078e0002 */
[----:B------:R-:W-:Y:S01]  /*0330*/  IADD3 R0, PT, PT, R0, UR6, RZ ;  /* 0x0000000600007c10 */ /* 0x000fe2000fffe0ff */
[----:B--2---:R-:W-:Y:S04]  /*0340*/  STG.E desc[UR4][R6.64], R11 ;  /* 0x0000000b06007986 */ /* 0x004fe8000c101904 */
[----:B------:R-:W2:Y:S01]  /*0350*/  LDG.E R13, desc[UR4][R12.64] ;  /* 0x000000040c0d7981 */ /* 0x000ea2000c1e1900 */
[----:B------:R-:W-:Y:S01]  /*0360*/  IADD3 R19, PT, PT, R19, UR6, RZ ;  /* 0x0000000613137c10 */ /* 0x000fe2000fffe0ff */
[----:B------:R-:W-:-:S04]  /*0370*/  IMAD R15, R0, UR9, R15 ;  /* 0x00000009000f7c24 */ /* 0x000fc8000f8e020f */
[----:B0-----:R-:W-:-:S04]  /*0380*/  IMAD.WIDE.U32 R8, R19, 0x4, R4 ;  /* 0x0000000413087825 */ /* 0x001fc800078e0004 */
[----:B------:R-:W-:Y:S01]  /*0390*/  IMAD.WIDE.U32 R2, R15, 0x4, R2 ;  /* 0x000000040f027825 */ /* 0x000fe200078e0002 */
[----:B--2---:R-:W-:Y:S05]  /*03a0*/  STG.E desc[UR4][R8.64], R13 ;  /* 0x0000000d08007986 */ /* 0x004fea000c101904 */
[----:B------:R-:W2:Y:S01]  /*03b0*/  LDG.E R3, desc[UR4][R2.64] ;  /* 0x0000000402037981 */ /* 0x000ea2000c1e1900 */
[----:B------:R-:W-:-:S05]  /*03c0*/  IADD3 R19, PT, PT, R19, UR6, RZ ;  /* 0x0000000613137c10 */ /* 0x000fca000fffe0ff */
[----:B------:R-:W-:-:S05]  /*03d0*/  IMAD.WIDE.U32 R4, R19, 0x4, R4 ;  /* 0x0000000413047825 */ /* 0x000fca00078e0004 */
[----:B--2---:R-:W-:Y:S01]  /*03e0*/  STG.E desc[UR4][R4.64], R3 ;  /* 0x0000000304007986 */ /* 0x004fe2000c101904 */
[----:B------:R-:W-:Y:S05]  /*03f0*/  EXIT ;  /* 0x000000000000794d */ /* 0x000fea0003800000 */
.L_x_2:
        /* <DEDUP_REMOVED lines=16> */
.L_x_20:


//--------------------- .text._Z20transposeDiagonalColPfS_ii --------------------------
	.section	.text._Z20transposeDiagonalColPfS_ii,"ax",@progbits
	.align	128
        .global         _Z20transposeDiagonalColPfS_ii
        .type           _Z20transposeDiagonalColPfS_ii,@function
        .size           _Z20transposeDiagonalColPfS_ii,(.L_x_21 - _Z20transposeDiagonalColPfS_ii)
        .other          _Z20transposeDiagonalColPfS_ii,@"STO_CUDA_ENTRY STV_DEFAULT"
_Z20transposeDiagonalColPfS_ii:
.text._Z20transposeDiagonalColPfS_ii:
[----:B------:R-:W-:Y:S08]  /*0000*/  LDC R1, c[0x0][0x37c] ;  /* 0x0000df00ff017b82 */ /* 0x000ff00000000800 */
[----:B------:R-:W0:Y:S01]  /*0010*/  LDC R5, c[0x0][0x370] ;  /* 0x0000dc00ff057b82 */ /* 0x000e220000000800 */
[----:B------:R-:W1:Y:S07]  /*0020*/  LDCU.64 UR6, c[0x0][0x390] ;  /* 0x00007200ff0677ac */ /* 0x000e6e0008000a00 */
[----:B------:R-:W-:Y:S08]  /*0030*/  S2UR UR5, SR_CTAID.X ;  /* 0x00000000000579c3 */ /* 0x000ff00000002500 */
[----:B------:R-:W2:Y:S01]  /*0040*/  S2UR UR4, SR_CTAID.Y ;  /* 0x00000000000479c3 */ /* 0x000ea20000002600 */
[----:B0-----:R-:W0:Y:S01]  /*0050*/  I2F.U32.RP R0, R5 ;  /* 0x0000000500007306 */ /* 0x001e220000209000 */
[----:B------:R-:W-:-:S07]  /*0060*/  ISETP.NE.U32.AND P1, PT, R5, RZ, PT ;  /* 0x000000ff0500720c */ /* 0x000fce0003f25070 */
[----:B0-----:R-:W0:Y:S01]  /*0070*/  MUFU.RCP R0, R0 ;  /* 0x0000000000007308 */ /* 0x001e220000001000 */
[----:B--2---:R-:W-:Y:S01]  /*0080*/  UIADD3 UR4, UPT, UPT, UR5, UR4, URZ ;  /* 0x0000000405047290 */ /* 0x004fe2000fffe0ff */
[----:B0-----:R-:W-:-:S06]  /*0090*/  IADD3 R2, PT, PT, R0, 0xffffffe, RZ ;  /* 0x0ffffffe00027810 */ /* 0x001fcc0007ffe0ff */
[----:B------:R0:W2:Y:S02]  /*00a0*/  F2I.FTZ.U32.TRUNC.NTZ R3, R2 ;  /* 0x0000000200037305 */ /* 0x0000a4000021f000 */
[----:B0-----:R-:W-:Y:S01]  /*00b0*/  HFMA2 R2, -RZ, RZ, 0, 0 ;  /* 0x00000000ff027431 */ /* 0x001fe200000001ff */
[----:B--2---:R-:W-:-:S05]  /*00c0*/  IADD3 R4, PT, PT, RZ, -R3, RZ ;  /* 0x80000003ff047210 */ /* 0x004fca0007ffe0ff */
[----:B------:R-:W-:-:S04]  /*00d0*/  IMAD R7, R4, R5, RZ ;  /* 0x0000000504077224 */ /* 0x000fc800078e02ff */
[----:B------:R-:W-:Y:S02]  /*00e0*/  IMAD.HI.U32 R3, R3, R7, R2 ;  /* 0x0000000703037227 */ /* 0x000fe400078e0002 */
[----:B------:R-:W0:Y:S04]  /*00f0*/  S2R R2, SR_TID.Y ;  /* 0x0000000000027919 */ /* 0x000e280000002200 */
[----:B------:R-:W-:-:S05]  /*0100*/  IMAD.HI.U32 R3, R3, UR4, RZ ;  /* 0x0000000403037c27 */ /* 0x000fca000f8e00ff */
[----:B------:R-:W-:Y:S02]  /*0110*/  IADD3 R0, PT, PT, -R3, RZ, RZ ;  /* 0x000000ff03007210 */ /* 0x000fe40007ffe1ff */
[----:B------:R-:W2:Y:S03]  /*0120*/  S2R R3, SR_TID.X ;  /* 0x0000000000037919 */ /* 0x000ea60000002100 */
[----:B------:R-:W-:Y:S01]  /*0130*/  IMAD R0, R5, R0, UR4 ;  /* 0x0000000405007e24 */ /* 0x000fe2000f8e0200 */
[----:B------:R-:W2:Y:S01]  /*0140*/  LDCU UR4, c[0x0][0x360] ;  /* 0x00006c00ff0477ac */ /* 0x000ea20008000800 */
[----:B------:R-:W0:Y:S03]  /*0150*/  LDC R7, c[0x0][0x364] ;  /* 0x0000d900ff077b82 */ /* 0x000e260000000800 */
[----:B------:R-:W-:-:S13]  /*0160*/  ISETP.GE.U32.AND P0, PT, R0, R5, PT ;  /* 0x000000050000720c */ /* 0x000fda0003f06070 */
[----:B------:R-:W-:-:S04]  /*0170*/  @P0 IADD3 R0, PT, PT, R0, -R5, RZ ;  /* 0x8000000500000210 */ /* 0x000fc80007ffe0ff */
[----:B------:R-:W-:Y:S01]  /*0180*/  ISETP.GE.U32.AND P0, PT, R0, R5, PT ;  /* 0x000000050000720c */ /* 0x000fe20003f06070 */
[----:B0-----:R-:W-:-:S12]  /*0190*/  IMAD R7, R7, UR5, R2 ;  /* 0x0000000507077c24 */ /* 0x001fd8000f8e0202 */
[-C--:B------:R-:W-:Y:S02]  /*01a0*/  @P0 IADD3 R0, PT, PT, R0, -R5.reuse, RZ ;  /* 0x8000000500000210 */ /* 0x080fe40007ffe0ff */
[----:B------:R-:W-:-:S05]  /*01b0*/  @!P1 LOP3.LUT R0, RZ, R5, RZ, 0x33, !PT ;  /* 0x00000005ff009212 */ /* 0x000fca00078e33ff */
[----:B--2---:R-:W-:-:S05]  /*01c0*/  IMAD R0, R0, UR4, R3 ;  /* 0x0000000400007c24 */ /* 0x004fca000f8e0203 */
[----:B-1----:R-:W-:-:S04]  /*01d0*/  ISETP.GE.U32.AND P0, PT, R0, UR6, PT ;  /* 0x0000000600007c0c */ /* 0x002fc8000bf06070 */
[----:B------:R-:W-:-:S13]  /*01e0*/  ISETP.GE.U32.OR P0, PT, R7, UR7, P0 ;  /* 0x0000000707007c0c */ /* 0x000fda0008706470 */
[----:B------:R-:W-:Y:S05]  /*01f0*/  @P0 EXIT ;  /* 0x000000000000094d */ /* 0x000fea0003800000 */
[----:B------:R-:W0:Y:S01]  /*0200*/  LDC.64 R2, c[0x0][0x388] ;  /* 0x0000e200ff027b82 */ /* 0x000e220000000a00 */
[----:B------:R-:W1:Y:S01]  /*0210*/  LDCU.64 UR4, c[0x0][0x358] ;  /* 0x00006b00ff0477ac */ /* 0x000e620008000a00 */
[----:B------:R-:W-:-:S04]  /*0220*/  IMAD R5, R0, UR7, R7 ;  /* 0x0000000700057c24 */ /* 0x000fc8000f8e0207 */
[----:B0-----:R-:W-:Y:S02]  /*0230*/  IMAD.WIDE.U32 R2, R5, 0x4, R2 ;  /* 0x0000000405027825 */ /* 0x001fe400078e0002 */
[----:B------:R-:W0:Y:S04]  /*0240*/  LDC.64 R4, c[0x0][0x380] ;  /* 0x0000e000ff047b82 */ /* 0x000e280000000a00 */
[----:B-1----:R-:W2:Y:S01]  /*0250*/  LDG.E R3, desc[UR4][R2.64] ;  /* 0x0000000402037981 */ /* 0x002ea2000c1e1900 */
[----:B------:R-:W-:-:S04]  /*0260*/  IMAD R7, R7, UR6, R0 ;  /* 0x0000000607077c24 */ /* 0x000fc8000f8e0200 */
[----:B0-----:R-:W-:-:S05]  /*0270*/  IMAD.WIDE.U32 R4, R7, 0x4, R4 ;  /* 0x0000000407047825 */ /* 0x001fca00078e0004 */
[----:B--2---:R-:W-:Y:S01]  /*0280*/  STG.E desc[UR4][R4.64], R3 ;  /* 0x0000000304007986 */ /* 0x004fe2000c101904 */
[----:B------:R-:W-:Y:S05]  /*0290*/  EXIT ;  /* 0x000000000000794d */ /* 0x000fea0003800000 */
.L_x_3:
        /* <DEDUP_REMOVED lines=14> */
.L_x_21:


//--------------------- .text._Z20transposeDiagonalRowPfS_ii --------------------------
	.section	.text._Z20transposeDiagonalRowPfS_ii,"ax",@progbits
	.align	128
        .global         _Z20transposeDiagonalRowPfS_ii
        .type           _Z20transposeDiagonalRowPfS_ii,@function
        .size           _Z20transposeDiagonalRowPfS_ii,(.L_x_22 - _Z20transposeDiagonalRowPfS_ii)
        .other          _Z20transposeDiagonalRowPfS_ii,@"STO_CUDA_ENTRY STV_DEFAULT"
_Z20transposeDiagonalRowPfS_ii:
.text._Z20transposeDiagonalRowPfS_ii:
        /* <DEDUP_REMOVED lines=42> */
.L_x_4:
        /* <DEDUP_REMOVED lines=14> */
.L_x_22:


//--------------------- .text._Z19transposeUnroll4ColPfS_ii --------------------------
	.section	.text._Z19transposeUnroll4ColPfS_ii,"ax",@progbits
	.align	128
        .global         _Z19transposeUnroll4ColPfS_ii
        .type           _Z19transposeUnroll4ColPfS_ii,@function
        .size           _Z19transposeUnroll4ColPfS_ii,(.L_x_23 - _Z19transposeUnroll4ColPfS_ii)
        .other          _Z19transposeUnroll4ColPfS_ii,@"STO_CUDA_ENTRY STV_DEFAULT"
_Z19transposeUnroll4ColPfS_ii:
.text._Z19transposeUnroll4ColPfS_ii:
[----:B------:R-:W-:Y:S01]  /*0000*/  LDC R1, c[0x0][0x37c] ;  /* 0x0000df00ff017b82 */ /* 0x000fe20000000800 */
[----:B------:R-:W0:Y:S07]  /*0010*/  S2R R3, SR_TID.X ;  /* 0x0000000000037919 */ /* 0x000e2e0000002100 */
[----:B------:R-:W1:Y:S01]  /*0020*/  S2UR UR4, SR_CTAID.X ;  /* 0x00000000000479c3 */ /* 0x000e620000002500 */
[----:B------:R-:W2:Y:S01]  /*0030*/  LDCU.64 UR6, c[0x0][0x390] ;  /* 0x00007200ff0677ac */ /* 0x000ea20008000a00 */
[----:B------:R-:W3:Y:S01]  /*0040*/  S2R R4, SR_CTAID.Y ;  /* 0x0000000000047919 */ /* 0x000ee20000002600 */
[----:B------:R-:W3:Y:S05]  /*0050*/  S2R R5, SR_TID.Y ;  /* 0x0000000000057919 */ /* 0x000eea0000002200 */
[----:B------:R-:W1:Y:S01]  /*0060*/  LDC R0, c[0x0][0x360] ;  /* 0x0000d800ff007b82 */ /* 0x000e620000000800 */
[----:B------:R-:W3:Y:S01]  /*0070*/  LDCU UR5, c[0x0][0x364] ;  /* 0x00006c80ff0577ac */ /* 0x000ee20008000800 */
[----:B-1----:R-:W-:-:S05]  /*0080*/  IMAD R2, R0, UR4, RZ ;  /* 0x0000000400027c24 */ /* 0x002fca000f8e02ff */
[----:B0-----:R-:W-:Y:S01]  /*0090*/  LEA R3, R2, R3, 0x2 ;  /* 0x0000000302037211 */ /* 0x001fe200078e10ff */
[----:B---3--:R-:W-:-:S04]  /*00a0*/  IMAD R2, R4, UR5, R5 ;  /* 0x0000000504027c24 */ /* 0x008fc8000f8e0205 */
[--C-:B------:R-:W-:Y:S01]  /*00b0*/  IMAD R4, R0, 0x3, R3.reuse ;  /* 0x0000000300047824 */ /* 0x100fe200078e0203 */
[C---:B--2---:R-:W-:Y:S01]  /*00c0*/  ISETP.GE.U32.AND P0, PT, R2.reuse, UR7, PT ;  /* 0x0000000702007c0c */ /* 0x044fe2000bf06070 */
[----:B------:R-:W-:Y:S02]  /*00d0*/  IMAD R13, R2, UR6, R3 ;  /* 0x00000006020d7c24 */ /* 0x000fe4000f8e0203 */
[----:B------:R-:W-:Y:S01]  /*00e0*/  IMAD R9, R3, UR7, R2 ;  /* 0x0000000703097c24 */ /* 0x000fe2000f8e0202 */
[----:B------:R-:W-:-:S13]  /*00f0*/  ISETP.GE.U32.OR P0, PT, R4, UR6, P0 ;  /* 0x0000000604007c0c */ /* 0x000fda0008706470 */
[----:B------:R-:W-:Y:S05]  /*0100*/  @P0 EXIT ;  /* 0x000000000000094d */ /* 0x000fea0003800000 */
[----:B------:R-:W0:Y:S01]  /*0110*/  LDC.64 R4, c[0x0][0x388] ;  /* 0x0000e200ff047b82 */ /* 0x000e220000000a00 */
[----:B------:R-:W1:Y:S07]  /*0120*/  LDCU.64 UR4, c[0x0][0x358] ;  /* 0x00006b00ff0477ac */ /* 0x000e6e0008000a00 */
[----:B------:R-:W2:Y:S01]  /*0130*/  LDC.64 R2, c[0x0][0x380] ;  /* 0x0000e000ff027b82 */ /* 0x000ea20000000a00 */
[----:B0-----:R-:W-:-:S05]  /*0140*/  IMAD.WIDE.U32 R6, R9, 0x4, R4 ;  /* 0x0000000409067825 */ /* 0x001fca00078e0004 */
[----:B-1----:R-:W3:Y:S01]  /*0150*/  LDG.E R17, desc[UR4][R6.64] ;  /* 0x0000000406117981 */ /* 0x002ee2000c1e1900 */
[----:B------:R-:W-:Y:S02]  /*0160*/  IMAD R15, R0, UR7, R9 ;  /* 0x00000007000f7c24 */ /* 0x000fe4000f8e0209 */
[----:B--2---:R-:W-:-:S04]  /*0170*/  IMAD.WIDE.U32 R8, R13, 0x4, R2 ;  /* 0x000000040d087825 */ /* 0x004fc800078e0002 */
[----:B------:R-:W-:Y:S01]  /*0180*/  IMAD.WIDE.U32 R10, R15, 0x4, R4 ;  /* 0x000000040f0a7825 */ /* 0x000fe200078e0004 */
[----:B------:R-:W-:Y:S01]  /*0190*/  IADD3 R19, PT, PT, R13, R0, RZ ;  /* 0x000000000d137210 */ /* 0x000fe20007ffe0ff */
[----:B---3--:R-:W-:Y:S04]  /*01a0*/  STG.E desc[UR4][R8.64], R17 ;  /* 0x0000001108007986 */ /* 0x008fe8000c101904 */
[----:B------:R-:W2:Y:S01]  /*01b0*/  LDG.E R11, desc[UR4][R10.64] ;  /* 0x000000040a0b7981 */ /* 0x000ea2000c1e1900 */
[----:B------:R-:W-:Y:S02]  /*01c0*/  IMAD R21, R0, UR7, R15 ;  /* 0x0000000700157c24 */ /* 0x000fe4000f8e020f */
[----:B------:R-:W-:-:S04]  /*01d0*/  IMAD.WIDE.U32 R12, R19, 0x4, R2 ;  /* 0x00000004130c7825 */ /* 0x000fc800078e0002 */
[----:B------:R-:W-:Y:S01]  /*01e0*/  IMAD.WIDE.U32 R14, R21, 0x4, R4 ;  /* 0x00000004150e7825 */ /* 0x000fe200078e0004 */
[----:B------:R-:W-:Y:S01]  /*01f0*/  IADD3 R19, PT, PT, R19, R0, RZ ;  /* 0x0000000013137210 */ /* 0x000fe20007ffe0ff */
[----:B--2---:R-:W-:Y:S04]  /*0200*/  STG.E desc[UR4][R12.64], R11 ;  /* 0x0000000b0c007986 */ /* 0x004fe8000c101904 */
[----:B------:R-:W2:Y:S01]  /*0210*/  LDG.E R15, desc[UR4][R14.64] ;  /* 0x000000040e0f7981 */ /* 0x000ea2000c1e1900 */
[----:B------:R-:W-:Y:S02]  /*0220*/  IMAD R21, R0, UR7, R21 ;  /* 0x0000000700157c24 */ /* 0x000fe4000f8e0215 */
[----:B------:R-:W-:-:S04]  /*0230*/  IMAD.WIDE.U32 R6, R19, 0x4, R2 ;  /* 0x0000000413067825 */ /* 0x000fc800078e0002 */
[----:B------:R-:W-:Y:S01]  /*0240*/  IMAD.WIDE.U32 R4, R21, 0x4, R4 ;  /* 0x0000000415047825 */ /* 0x000fe200078e0004 */
[----:B------:R-:W-:Y:S01]  /*0250*/  IADD3 R19, PT, PT, R19, R0, RZ ;  /* 0x0000000013137210 */ /* 0x000fe20007ffe0ff */
[----:B--2---:R-:W-:Y:S04]  /*0260*/  STG.E desc[UR4][R6.64], R15 ;  /* 0x0000000f06007986 */ /* 0x004fe8000c101904 */
[----:B------:R-:W2:Y:S01]  /*0270*/  LDG.E R5, desc[UR4][R4.64] ;  /* 0x0000000404057981 */ /* 0x000ea2000c1e1900 */
[----:B------:R-:W-:-:S05]  /*0280*/  IMAD.WIDE.U32 R2, R19, 0x4, R2 ;  /* 0x0000000413027825 */ /* 0x000fca00078e0002 */
[----:B--2---:R-:W-:Y:S01]  /*0290*/  STG.E desc[UR4][R2.64], R5 ;  /* 0x0000000502007986 */ /* 0x004fe2000c101904 */
[----:B------:R-:W-:Y:S05]  /*02a0*/  EXIT ;  /* 0x000000000000794d */ /* 0x000fea0003800000 */
.L_x_5:
        /* <DEDUP_REMOVED lines=13> */
.L_x_23:


//--------------------- .text._Z19transposeUnroll8RowPfS_ii --------------------------
	.section	.text._Z19transposeUnroll8RowPfS_ii,"ax",@progbits
	.align	128
        .global         _Z19transposeUnroll8RowPfS_ii
        .type           _Z19transposeUnroll8RowPfS_ii,@function
        .size           _Z19transposeUnroll8RowPfS_ii,(.L_x_24 - _Z19transposeUnroll8RowPfS_ii)
        .other          _Z19transposeUnroll8RowPfS_ii,@"STO_CUDA_ENTRY STV_DEFAULT"
_Z19transposeUnroll8RowPfS_ii:
.text._Z19transposeUnroll8RowPfS_ii:
        /* <DEDUP_REMOVED lines=22> */
[----:B------:R-:W-:Y:S01]  /*0160*/  IADD3 R15, PT, PT, R9, R0, RZ ;  /* 0x00000000090f7210 */ /* 0x000fe20007ffe0ff */
[----:B--2---:R-:W-:-:S04]  /*0170*/  IMAD.WIDE.U32 R8, R13, 0x4, R4 ;  /* 0x000000040d087825 */ /* 0x004fc800078e0004 */
[C---:B------:R-:W-:Y:S01]  /*0180*/  IMAD.WIDE.U32 R10, R15.reuse, 0x4, R2 ;  /* 0x000000040f0a7825 */ /* 0x040fe200078e0002 */
[----:B------:R-:W-:Y:S01]  /*0190*/  IADD3 R23, PT, PT, R15, R0, RZ ;  /* 0x000000000f177210 */ /* 0x000fe20007ffe0ff */
[----:B---3--:R0:W-:Y:S04]  /*01a0*/  STG.E desc[UR4][R8.64], R17 ;  /* 0x0000001108007986 */ /* 0x0081e8000c101904 */
[----:B------:R-:W2:Y:S01]  /*01b0*/  LDG.E R19, desc[UR4][R10.64] ;  /* 0x000000040a137981 */ /* 0x000ea2000c1e1900 */
[----:B------:R-:W-:Y:S02]  /*01c0*/  IMAD R21, R0, UR7, R13 ;  /* 0x0000000700157c24 */ /* 0x000fe4000f8e020d */
[----:B------:R-:W-:-:S04]  /*01d0*/  IMAD.WIDE.U32 R14, R23, 0x4, R2 ;  /* 0x00000004170e7825 */ /* 0x000fc800078e0002 */
[----:B------:R-:W-:Y:S01]  /*01e0*/  IMAD.WIDE.U32 R12, R21, 0x4, R4 ;  /* 0x00000004150c7825 */ /* 0x000fe200078e0004 */
[----:B------:R-:W-:-:S04]  /*01f0*/  IADD3 R23, PT, PT, R23, R0, RZ ;  /* 0x0000000017177210 */ /* 0x000fc80007ffe0ff */
[----:B--2---:R1:W-:Y:S04]  /*0200*/  STG.E desc[UR4][R12.64], R19 ;  /* 0x000000130c007986 */ /* 0x0043e8000c101904 */
[----:B------:R-:W2:Y:S01]  /*0210*/  LDG.E R25, desc[UR4][R14.64] ;  /* 0x000000040e197981 */ /* 0x000ea2000c1e1900 */
[----:B------:R-:W-:Y:S02]  /*0220*/  IMAD R21, R0, UR7, R21 ;  /* 0x0000000700157c24 */ /* 0x000fe4000f8e0215 */
[----:B0-----:R-:W-:-:S04]  /*0230*/  IMAD.WIDE.U32 R8, R23, 0x4, R2 ;  /* 0x0000000417087825 */ /* 0x001fc800078e0002 */
[----:B------:R-:W-:Y:S01]  /*0240*/  IMAD.WIDE.U32 R6, R21, 0x4, R4 ;  /* 0x0000000415067825 */ /* 0x000fe200078e0004 */
[----:B------:R-:W-:-:S04]  /*0250*/  IADD3 R23, PT, PT, R23, R0, RZ ;  /* 0x0000000017177210 */ /* 0x000fc80007ffe0ff */
[----:B--2---:R0:W-:Y:S04]  /*0260*/  STG.E desc[UR4][R6.64], R25 ;  /* 0x0000001906007986 */ /* 0x0041e8000c101904 */
[----:B------:R-:W2:Y:S01]  /*0270*/  LDG.E R17, desc[UR4][R8.64] ;  /* 0x0000000408117981 */ /* 0x000ea2000c1e1900 */
[----:B------:R-:W-:Y:S02]  /*0280*/  IMAD R21, R0, UR7, R21 ;  /* 0x0000000700157c24 */ /* 0x000fe4000f8e0215 */
[----:B-1----:R-:W-:-:S04]  /*0290*/  IMAD.WIDE.U32 R12, R23, 0x4, R2 ;  /* 0x00000004170c7825 */ /* 0x002fc800078e0002 */
        /* <DEDUP_REMOVED lines=8> */
[----:B--2---:R-:W-:Y:S04]  /*0320*/  STG.E desc[UR4][R14.64], R19 ;  /* 0x000000130e007986 */ /* 0x004fe8000c101904 */
[----:B------:R-:W2:Y:S01]  /*0330*/  LDG.E R7, desc[UR4][R6.64] ;  /* 0x0000000406077981 */ /* 0x000ea2000c1e1900 */
[----:B------:R-:W-:Y:S02]  /*0340*/  IMAD R21, R0, UR7, R21 ;  /* 0x0000000700157c24 */ /* 0x000fe4000f8e0215 */
[----:B-1----:R-:W-:-:S04]  /*0350*/  IMAD.WIDE.U32 R10, R23, 0x4, R2 ;  /* 0x00000004170a7825 */ /* 0x002fc800078e0002 */
[----:B------:R-:W-:Y:S01]  /*0360*/  IMAD.WIDE.U32 R8, R21, 0x4, R4 ;  /* 0x0000000415087825 */ /* 0x000fe200078e0004 */
[----:B------:R-:W-:-:S04]  /*0370*/  IADD3 R23, PT, PT, R23, R0, RZ ;  /* 0x0000000017177210 */ /* 0x000fc80007ffe0ff */
[----:B--2---:R-:W-:Y:S04]  /*0380*/  STG.E desc[UR4][R8.64], R7 ;  /* 0x0000000708007986 */ /* 0x004fe8000c101904 */
[----:B------:R-:W2:Y:S01]  /*0390*/  LDG.E R11, desc[UR4][R10.64] ;  /* 0x000000040a0b7981 */ /* 0x000ea2000c1e1900 */
[----:B------:R-:W-:Y:S02]  /*03a0*/  IMAD R21, R0, UR7, R21 ;  /* 0x0000000700157c24 */ /* 0x000fe4000f8e0215 */
[----:B------:R-:W-:-:S04]  /*03b0*/  IMAD.WIDE.U32 R2, R23, 0x4, R2 ;  /* 0x0000000417027825 */ /* 0x000fc800078e0002 */
[----:B------:R-:W-:-:S05]  /*03c0*/  IMAD.WIDE.U32 R12, R21, 0x4, R4 ;  /* 0x00000004150c7825 */ /* 0x000fca00078e0004 */
[----:B--2---:R-:W-:Y:S04]  /*03d0*/  STG.E desc[UR4][R12.64], R11 ;  /* 0x0000000b0c007986 */ /* 0x004fe8000c101904 */
[----:B------:R-:W2:Y:S01]  /*03e0*/  LDG.E R3, desc[UR4][R2.64] ;  /* 0x0000000402037981 */ /* 0x000ea2000c1e1900 */
[----:B------:R-:W-:-:S04]  /*03f0*/  IMAD R21, R0, UR7, R21 ;  /* 0x0000000700157c24 */ /* 0x000fc8000f8e0215 */
[----:B------:R-:W-:-:S05]  /*0400*/  IMAD.WIDE.U32 R4, R21, 0x4, R4 ;  /* 0x0000000415047825 */ /* 0x000fca00078e0004 */
[----:B--2---:R-:W-:Y:S01]  /*0410*/  STG.E desc[UR4][R4.64], R3 ;  /* 0x0000000304007986 */ /* 0x004fe2000c101904 */
[----:B------:R-:W-:Y:S05]  /*0420*/  EXIT ;  /* 0x000000000000794d */ /* 0x000fea0003800000 */
.L_x_6:
        /* <DEDUP_REMOVED lines=13> */
.L_x_24:


//--------------------- .text._Z12transposeRowPfS_ii --------------------------
	.section	.text._Z12transposeRowPfS_ii,"ax",@progbits
	.align	128
        .global         _Z12transposeRowPfS_ii
        .type           _Z12transposeRowPfS_ii,@function
        .size           _Z12transposeRowPfS_ii,(.L_x_25 - _Z12transposeRowPfS_ii)
        .other          _Z12transposeRowPfS_ii,@"STO_CUDA_ENTRY STV_DEFAULT"
_Z12transposeRowPfS_ii:
.text._Z12transposeRowPfS_ii:
[----:B------:R-:W0:Y:S01]  /*0000*/  LDC R1, c[0x0][0x37c] ;  /* 0x0000df00ff017b82 */ /* 0x000e220000000800 */
[----:B------:R-:W1:Y:S01]  /*0010*/  S2R R17, SR_CTAID.Y ;  /* 0x0000000000117919 */ /* 0x000e620000002600 */
[----:B------:R-:W2:Y:S01]  /*0020*/  LDCU UR6, c[0x0][0x2fc] ;  /* 0x00005f80ff0677ac */ /* 0x000ea20008000800 */
[----:B0-----:R-:W-:Y:S01]  /*0030*/  IADD3 R1, PT, PT, R1, -0x10, RZ ;  /* 0xfffffff001017810 */ /* 0x001fe20007ffe0ff */
[----:B------:R-:W1:Y:S01]  /*0040*/  S2R R0, SR_TID.Y ;  /* 0x0000000000007919 */ /* 0x000e620000002200 */
[----:B------:R-:W0:Y:S01]  /*0050*/  LDCU UR38, c[0x0][0x360] ;  /* 0x00006c00ff2677ac */ /* 0x000e220008000800 */
[----:B------:R-:W3:Y:S01]  /*0060*/  S2R R19, SR_CTAID.X ;  /* 0x0000000000137919 */ /* 0x000ee20000002500 */
[----:B------:R-:W1:Y:S01]  /*0070*/  LDCU UR7, c[0x0][0x364] ;  /* 0x00006c80ff0777ac */ /* 0x000e620008000800 */
[----:B------:R-:W3:Y:S01]  /*0080*/  S2R R18, SR_TID.X ;  /* 0x0000000000127919 */ /* 0x000ee20000002100 */
[----:B------:R-:W0:Y:S01]  /*0090*/  LDCU UR39, c[0x0][0x370] ;  /* 0x00006e00ff2777ac */ /* 0x000e220008000800 */
[----:B------:R-:W4:Y:S01]  /*00a0*/  LDCU UR8, c[0x0][0x394] ;  /* 0x00007280ff0877ac */ /* 0x000f220008000800 */
[----:B------:R-:W5:Y:S01]  /*00b0*/  LDCU UR5, c[0x0][0x2f8] ;  /* 0x00005f00ff0577ac */ /* 0x000f620008000800 */
[----:B0-----:R-:W-:Y:S01]  /*00c0*/  UIMAD UR4, UR38, UR39, URZ ;  /* 0x00000027260472a4 */ /* 0x001fe2000f8e02ff */
[----:B-1----:R-:W-:Y:S01]  /*00d0*/  IMAD R17, R17, UR7, R0 ;  /* 0x0000000711117c24 */ /* 0x002fe2000f8e0200 */
[----:B-----5:R-:W-:Y:S01]  /*00e0*/  IADD3 R6, P1, PT, R1, UR5, RZ ;  /* 0x0000000501067c10 */ /* 0x020fe2000ff3e0ff */
[----:B---3--:R-:W-:-:S04]  /*00f0*/  IMAD R16, R19, UR38, R18 ;  /* 0x0000002613107c24 */ /* 0x008fc8000f8e0212 */
[----:B--2---:R-:W-:Y:S02]  /*0100*/  IMAD.X R7, RZ, RZ, UR6, P1 ;  /* 0x00000006ff077e24 */ /* 0x004fe400088e06ff */
[----:B------:R-:W-:-:S05]  /*0110*/  IMAD R2, R17, UR4, R16 ;  /* 0x0000000411027c24 */ /* 0x000fca000f8e0210 */
[----:B----4-:R-:W-:-:S13]  /*0120*/  ISETP.GE.U32.AND P0, PT, R2, UR8, PT ;  /* 0x0000000802007c0c */ /* 0x010fda000bf06070 */
[----:B------:R-:W-:Y:S05]  /*0130*/  @P0 EXIT ;  /* 0x000000000000094d */ /* 0x000fea0003800000 */
[----:B------:R-:W-:Y:S01]  /*0140*/  MOV R0, 0x8 ;  /* 0x0000000800007802 */ /* 0x000fe20000000f00 */
[----:B------:R0:W-:Y:S01]  /*0150*/  STL.64 [R1], R16 ;  /* 0x0000001001007387 */ /* 0x0001e20000100a00 */
[----:B------:R-:W1:Y:S02]  /*0160*/  LDCU.64 UR4, c[0x4][URZ] ;  /* 0x01000000ff0477ac */ /* 0x000e640008000a00 */
[----:B------:R0:W2:Y:S01]  /*0170*/  LDC.64 R8, c[0x4][R0] ;  /* 0x0100000000087b82 */ /* 0x0000a20000000a00 */
[----:B------:R0:W-:Y:S01]  /*0180*/  STL [R1+0x8], R2 ;  /* 0x0000080201007387 */ /* 0x0001e20000100800 */
[----:B------:R-:W3:Y:S01]  /*0190*/  LDCU.64 UR36, c[0x0][0x358] ;  /* 0x00006b00ff2477ac */ /* 0x000ee20008000a00 */
[----:B-1----:R-:W-:Y:S01]  /*01a0*/  MOV R4, UR4 ;  /* 0x0000000400047c02 */ /* 0x002fe20008000f00 */
[----:B0-----:R-:W-:-:S07]  /*01b0*/  IMAD.U32 R5, RZ, RZ, UR5 ;  /* 0x00000005ff057e24 */ /* 0x001fce000f8e00ff */
[----:B------:R-:W-:-:S07]  /*01c0*/  LEPC R20, `(.L_x_7) ;  /* 0x000000001014794e */ /* 0x000fce0000000000 */
[----:B--23--:R-:W-:Y:S05]  /*01d0*/  CALL.ABS.NOINC R8 ;  /* 0x0000000008007343 */ /* 0x00cfea0003c00000 */
.L_x_7:
[----:B------:R-:W0:Y:S02]  /*01e0*/  LDC R3, c[0x0][0x390] ;  /* 0x0000e400ff037b82 */ /* 0x000e240000000800 */
[----:B0-----:R-:W-:-:S04]  /*01f0*/  IADD3 R5, PT, PT, R2, R3, RZ ;  /* 0x0000000302057210 */ /* 0x001fc80007ffe0ff */
[----:B------:R-:W-:-:S13]  /*0200*/  ISETP.GE.AND P0, PT, R2, R5, PT ;  /* 0x000000050200720c */ /* 0x000fda0003f06270 */
[----:B------:R-:W-:Y:S05]  /*0210*/  @P0 EXIT ;  /* 0x000000000000094d */ /* 0x000fea0003800000 */
[C---:B------:R-:W-:Y:S01]  /*0220*/  LOP3.LUT P1, R4, R3.reuse, 0x3, RZ, 0xc0, !PT ;  /* 0x0000000303047812 */ /* 0x040fe2000782c0ff */
[----:B------:R-:W-:-:S05]  /*0230*/  VIADD R0, R3, 0xffffffff ;  /* 0xffffffff03007836 */ /* 0x000fca0000000000 */
[----:B------:R-:W-:Y:S02]  /*0240*/  ISETP.GE.U32.AND P0, PT, R0, 0x3, PT ;  /* 0x000000030000780c */ /* 0x000fe40003f06070 */
[----:B------:R-:W-:-:S05]  /*0250*/  MOV R0, R2 ;  /* 0x0000000200007202 */ /* 0x000fca0000000f00 */
[----:B------:R-:W-:Y:S06]  /*0260*/  @!P1 BRA `(.L_x_8) ;  /* 0x00000000003c9947 */ /* 0x000fec0003800000 */
[----:B------:R-:W0:Y:S01]  /*0270*/  LDC.64 R10, c[0x0][0x380] ;  /* 0x0000e000ff0a7b82 */ /* 0x000e220000000a00 */
[----:B------:R-:W-:Y:S01]  /*0280*/  BSSY.RECONVERGENT B0, `(.L_x_8) ;  /* 0x000000d000007945 */ /* 0x000fe20003800200 */
[----:B------:R-:W-:Y:S01]  /*0290*/  IMAD.MOV R12, RZ, RZ, -R4 ;  /* 0x000000ffff0c7224 */ /* 0x000fe200078e0a04 */
[----:B------:R-:W-:-:S05]  /*02a0*/  MOV R0, R2 ;  /* 0x0000000200007202 */ /* 0x000fca0000000f00 */
[----:B------:R-:W1:Y:S02]  /*02b0*/  LDC.64 R8, c[0x0][0x388] ;  /* 0x0000e200ff087b82 */ /* 0x000e640000000a00 */
.L_x_9:
[----:B-12---:R-:W-:-:S06]  /*02c0*/  IMAD.WIDE R4, R2, 0x4, R8 ;  /* 0x0000000402047825 */ /* 0x006fcc00078e0208 */
[----:B------:R-:W2:Y:S01]  /*02d0*/  LDG.E R5, desc[UR36][R4.64] ;  /* 0x0000002404057981 */ /* 0x000ea2000c1e1900 */
[C---:B0-----:R-:W-:Y:S01]  /*02e0*/  IMAD.WIDE R6, R0.reuse, 0x4, R10 ;  /* 0x0000000400067825 */ /* 0x041fe200078e020a */
[----:B------:R-:W-:-:S03]  /*02f0*/  IADD3 R0, PT, PT, R0, R3, RZ ;  /* 0x0000000300007210 */ /* 0x000fc60007ffe0ff */
[----:B------:R-:W-:Y:S02]  /*0300*/  VIADD R12, R12, 0x1 ;  /* 0x000000010c0c7836 */ /* 0x000fe40000000000 */
[----:B------:R-:W-:-:S03]  /*0310*/  VIADD R2, R2, 0x1 ;  /* 0x0000000102027836 */ /* 0x000fc60000000000 */
[----:B------:R-:W-:Y:S01]  /*0320*/  ISETP.NE.AND P1, PT, R12, RZ, PT ;  /* 0x000000ff0c00720c */ /* 0x000fe20003f25270 */
[----:B--2---:R2:W-:-:S12]  /*0330*/  STG.E desc[UR36][R6.64], R5 ;  /* 0x0000000506007986 */ /* 0x0045d8000c101924 */
[----:B------:R-:W-:Y:S05]  /*0340*/  @P1 BRA `(.L_x_9) ;  /* 0xfffffffc00dc1947 */ /* 0x000fea000383ffff */
[----:B------:R-:W-:Y:S05]  /*0350*/  BSYNC.RECONVERGENT B0 ;  /* 0x0000000000007941 */ /* 0x000fea0003800200 */
.L_x_8:
[----:B------:R-:W-:Y:S05]  /*0360*/  @!P0 EXIT ;  /* 0x000000000000894d */ /* 0x000fea0003800000 */
[----:B--2---:R-:W0:Y:S01]  /*0370*/  LDC.64 R6, c[0x0][0x388] ;  /* 0x0000e200ff067b82 */ /* 0x004e220000000a00 */
[----:B------:R-:W-:Y:S01]  /*0380*/  UIADD3 UR4, UPT, UPT, -UR38, URZ, URZ ;  /* 0x000000ff26047290 */ /* 0x000fe2000fffe1ff */
[----:B------:R-:W-:-:S05]  /*0390*/  IMAD R17, R17, UR39, R19 ;  /* 0x0000002711117c24 */ /* 0x000fca000f8e0213 */
[----:B------:R-:W-:Y:S01]  /*03a0*/  IMAD R17, R17, UR4, R2 ;  /* 0x0000000411117c24 */ /* 0x000fe2000f8e0202 */
[----:B------:R-:W1:Y:S04]  /*03b0*/  LDC.64 R4, c[0x0][0x380] ;  /* 0x0000e000ff047b82 */ /* 0x000e680000000a00 */
[----:B------:R-:W-:Y:S02]  /*03c0*/  IADD3 R18, PT, PT, R17, -R3, -R18 ;  /* 0x8000000311127210 */ /* 0x000fe40007ffe812 */
[----:B0-----:R-:W-:-:S04]  /*03d0*/  IADD3 R6, P0, PT, R6, 0x8, RZ ;  /* 0x0000000806067810 */ /* 0x001fc80007f1e0ff */
[----:B------:R-:W-:-:S09]  /*03e0*/  IADD3.X R7, PT, PT, RZ, R7, RZ, P0, !PT ;  /* 0x00000007ff077210 */ /* 0x000fd200007fe4ff */
.L_x_10:
[----:B------:R-:W-:-:S05]  /*03f0*/  IMAD.WIDE R8, R2, 0x4, R6 ;  /* 0x0000000402087825 */ /* 0x000fca00078e0206 */
[----:B0-----:R-:W2:Y:S01]  /*0400*/  LDG.E R19, desc[UR36][R8.64+-0x8] ;  /* 0xfffff82408137981 */ /* 0x001ea2000c1e1900 */
[----:B-1----:R-:W-:-:S05]  /*0410*/  IMAD.WIDE R16, R0, 0x4, R4 ;  /* 0x0000000400107825 */ /* 0x002fca00078e0204 */
[----:B--2---:R0:W-:Y:S04]  /*0420*/  STG.E desc[UR36][R16.64], R19 ;  /* 0x0000001310007986 */ /* 0x0041e8000c101924 */
[----:B------:R-:W2:Y:S01]  /*0430*/  LDG.E R21, desc[UR36][R8.64+-0x4] ;  /* 0xfffffc2408157981 */ /* 0x000ea2000c1e1900 */
[----:B------:R-:W-:-:S05]  /*0440*/  IMAD.WIDE R10, R3, 0x4, R16 ;  /* 0x00000004030a7825 */ /* 0x000fca00078e0210 */
[----:B--2---:R0:W-:Y:S04]  /*0450*/  STG.E desc[UR36][R10.64], R21 ;  /* 0x000000150a007986 */ /* 0x0041e8000c101924 */
[----:B------:R-:W2:Y:S01]  /*0460*/  LDG.E R23, desc[UR36][R8.64] ;  /* 0x0000002408177981 */ /* 0x000ea2000c1e1900 */
[----:B------:R-:W-:-:S05]  /*0470*/  IMAD.WIDE R12, R3, 0x4, R10 ;  /* 0x00000004030c7825 */ /* 0x000fca00078e020a */
[----:B--2---:R0:W-:Y:S04]  /*0480*/  STG.E desc[UR36][R12.64], R23 ;  /* 0x000000170c007986 */ /* 0x0041e8000c101924 */
[----:B------:R-:W2:Y:S01]  /*0490*/  LDG.E R25, desc[UR36][R8.64+0x4] ;  /* 0x0000042408197981 */ /* 0x000ea2000c1e1900 */
[C---:B------:R-:W-:Y:S01]  /*04a0*/  IMAD.WIDE R14, R3.reuse, 0x4, R12 ;  /* 0x00000004030e7825 */ /* 0x040fe200078e020c */
[----:B------:R-:W-:Y:S02]  /*04b0*/  LEA R0, R3, R0, 0x2 ;  /* 0x0000000003007211 */ /* 0x000fe400078e10ff */
[----:B------:R-:W-:Y:S01]  /*04c0*/  IADD3 R2, PT, PT, R2, 0x4, RZ ;  /* 0x0000000402027810 */ /* 0x000fe20007ffe0ff */
[----:B------:R-:W-:-:S05]  /*04d0*/  VIADD R18, R18, 0x4 ;  /* 0x0000000412127836 */ /* 0x000fca0000000000 */
[----:B------:R-:W-:Y:S01]  /*04e0*/  ISETP.NE.AND P0, PT, R18, RZ, PT ;  /* 0x000000ff1200720c */ /* 0x000fe20003f05270 */
[----:B--2---:R0:W-:-:S12]  /*04f0*/  STG.E desc[UR36][R14.64], R25 ;  /* 0x000000190e007986 */ /* 0x0041d8000c101924 */
[----:B------:R-:W-:Y:S05]  /*0500*/  @P0 BRA `(.L_x_10) ;  /* 0xfffffffc00b80947 */ /* 0x000fea000383ffff */
[----:B------:R-:W-:Y:S05]  /*0510*/  EXIT ;  /* 0x000000000000794d */ /* 0x000fea0003800000 */
.L_x_11:
        /* <DEDUP_REMOVED lines=14> */
.L_x_25:


//--------------------- .text._Z19transposeUnroll4RowPfS_ii --------------------------
	.section	.text._Z19transposeUnroll4RowPfS_ii,"ax",@progbits
	.align	128
        .global         _Z19transposeUnroll4RowPfS_ii
        .type           _Z19transposeUnroll4RowPfS_ii,@function
        .size           _Z19transposeUnroll4RowPfS_ii,(.L_x_26 - _Z19transposeUnroll4RowPfS_ii)
        .other          _Z19transposeUnroll4RowPfS_ii,@"STO_CUDA_ENTRY STV_DEFAULT"
_Z19transposeUnroll4RowPfS_ii:
.text._Z19transposeUnroll4RowPfS_ii:
        /* <DEDUP_REMOVED lines=26> */
[----:B---3--:R-:W-:Y:S04]  /*01a0*/  STG.E desc[UR4][R8.64], R17 ;  /* 0x0000001108007986 */ /* 0x008fe8000c101904 */
[----:B------:R-:W2:Y:S01]  /*01b0*/  LDG.E R11, desc[UR4][R10.64] ;  /* 0x000000040a0b7981 */ /* 0x000ea2000c1e1900 */
[----:B------:R-:W-:Y:S02]  /*01c0*/  IMAD R19, R0, UR7, R13 ;  /* 0x0000000700137c24 */ /* 0x000fe4000f8e020d */
[----:B------:R-:W-:-:S04]  /*01d0*/  IMAD.WIDE.U32 R14, R21, 0x4, R4 ;  /* 0x00000004150e7825 */ /* 0x000fc800078e0004 */
        /* <DEDUP_REMOVED lines=13> */
.L_x_12:
        /* <DEDUP_REMOVED lines=13> */
.L_x_26:


//--------------------- .text._Z17transposeNaiveColPfS_ii --------------------------
	.section	.text._Z17transposeNaiveColPfS_ii,"ax",@progbits
	.align	128
        .global         _Z17transposeNaiveColPfS_ii
        .type           _Z17transposeNaiveColPfS_ii,@function
        .size           _Z17transposeNaiveColPfS_ii,(.L_x_27 - _Z17transposeNaiveColPfS_ii)
        .other          _Z17transposeNaiveColPfS_ii,@"STO_CUDA_ENTRY STV_DEFAULT"
_Z17transposeNaiveColPfS_ii:
.text._Z17transposeNaiveColPfS_ii:
[----:B------:R-:W-:Y:S01]  /*0000*/  LDC R1, c[0x0][0x37c] ;  /* 0x0000df00ff017b82 */ /* 0x000fe20000000800 */
[----:B------:R-:W0:Y:S01]  /*0010*/  S2R R7, SR_CTAID.Y ;  /* 0x0000000000077919 */ /* 0x000e220000002600 */
[----:B------:R-:W1:Y:S01]  /*0020*/  LDCU UR4, c[0x0][0x360] ;  /* 0x00006c00ff0477ac */ /* 0x000e620008000800 */
[----:B------:R-:W0:Y:S01]  /*0030*/  S2R R2, SR_TID.Y ;  /* 0x0000000000027919 */ /* 0x000e220000002200 */
[----:B------:R-:W0:Y:S01]  /*0040*/  LDCU UR5, c[0x0][0x364] ;  /* 0x00006c80ff0577ac */ /* 0x000e220008000800 */
[----:B------:R-:W1:Y:S01]  /*0050*/  S2R R0, SR_CTAID.X ;  /* 0x0000000000007919 */ /* 0x000e620000002500 */
[----:B------:R-:W2:Y:S01]  /*0060*/  LDCU.64 UR6, c[0x0][0x390] ;  /* 0x00007200ff0677ac */ /* 0x000ea20008000a00 */
[----:B------:R-:W1:Y:S01]  /*0070*/  S2R R3, SR_TID.X ;  /* 0x0000000000037919 */ /* 0x000e620000002100 */
[----:B0-----:R-:W-:-:S05]  /*0080*/  IMAD R7, R7, UR5, R2 ;  /* 0x0000000507077c24 */ /* 0x001fca000f8e0202 */
[----:B--2---:R-:W-:Y:S01]  /*0090*/  ISETP.GE.U32.AND P0, PT, R7, UR7, PT ;  /* 0x0000000707007c0c */ /* 0x004fe2000bf06070 */
[----:B-1----:R-:W-:-:S05]  /*00a0*/  IMAD R0, R0, UR4, R3 ;  /* 0x0000000400007c24 */ /* 0x002fca000f8e0203 */
        /* <DEDUP_REMOVED lines=12> */
.L_x_13:
        /* <DEDUP_REMOVED lines=9> */
.L_x_27:


//--------------------- .text._Z17transposeNaiveRowPfS_ii --------------------------
	.section	.text._Z17transposeNaiveRowPfS_ii,"ax",@progbits
	.align	128
        .global         _Z17transposeNaiveRowPfS_ii
        .type           _Z17transposeNaiveRowPfS_ii,@function
        .size           _Z17transposeNaiveRowPfS_ii,(.L_x_28 - _Z17transposeNaiveRowPfS_ii)
        .other          _Z17transposeNaiveRowPfS_ii,@"STO_CUDA_ENTRY STV_DEFAULT"
_Z17transposeNaiveRowPfS_ii:
.text._Z17transposeNaiveRowPfS_ii:
        /* <DEDUP_REMOVED lines=23> */
.L_x_14:
        /* <DEDUP_REMOVED lines=9> */
.L_x_28:


//--------------------- .text._Z7copyColPfS_ii    --------------------------
	.section	.text._Z7copyColPfS_ii,"ax",@progbits
	.align	128
        .global         _Z7copyColPfS_ii
        .type           _Z7copyColPfS_ii,@function
        .size           _Z7copyColPfS_ii,(.L_x_29 - _Z7copyColPfS_ii)
        .other          _Z7copyColPfS_ii,@"STO_CUDA_ENTRY STV_DEFAULT"
_Z7copyColPfS_ii:
.text._Z7copyColPfS_ii:
        /* <DEDUP_REMOVED lines=15> */
[----:B------:R-:W-:-:S06]  /*00f0*/  IMAD R7, R0, UR7, R5 ;  /* 0x0000000700077c24 */ /* 0x000fcc000f8e0205 */
[----:B------:R-:W2:Y:S01]  /*0100*/  LDC.64 R4, c[0x0][0x380] ;  /* 0x0000e000ff047b82 */ /* 0x000ea20000000a00 */
[----:B0-----:R-:W-:-:S06]  /*0110*/  IMAD.WIDE.U32 R2, R7, 0x4, R2 ;  /* 0x0000000407027825 */ /* 0x001fcc00078e0002 */
[----:B-1----:R-:W3:Y:S01]  /*0120*/  LDG.E R3, desc[UR4][R2.64] ;  /* 0x0000000402037981 */ /* 0x002ee2000c1e1900 */
[----:B--2---:R-:W-:-:S05]  /*0130*/  IMAD.WIDE.U32 R4, R7, 0x4, R4 ;  /* 0x0000000407047825 */ /* 0x004fca00078e0004 */
[----:B---3--:R-:W-:Y:S01]  /*0140*/  STG.E desc[UR4][R4.64], R3 ;  /* 0x0000000304007986 */ /* 0x008fe2000c101904 */
[----:B------:R-:W-:Y:S05]  /*0150*/  EXIT ;  /* 0x000000000000794d */ /* 0x000fea0003800000 */
.L_x_15:
        /* <DEDUP_REMOVED lines=10> */
.L_x_29:


//--------------------- .text._Z7copyRowPfS_ii    --------------------------
	.section	.text._Z7copyRowPfS_ii,"ax",@progbits
	.align	128
        .global         _Z7copyRowPfS_ii
        .type           _Z7copyRowPfS_ii,@function
        .size           _Z7copyRowPfS_ii,(.L_x_30 - _Z7copyRowPfS_ii)
        .other          _Z7copyRowPfS_ii,@"STO_CUDA_ENTRY STV_DEFAULT"
_Z7copyRowPfS_ii:
.text._Z7copyRowPfS_ii:
        /* <DEDUP_REMOVED lines=22> */
.L_x_16:
        /* <DEDUP_REMOVED lines=10> */
.L_x_30:


//--------------------- .text._Z6warmupPfS_ii     --------------------------
	.section	.text._Z6warmupPfS_ii,"ax",@progbits
	.align	128
        .global         _Z6warmupPfS_ii
        .type           _Z6warmupPfS_ii,@function
        .size           _Z6warmupPfS_ii,(.L_x_31 - _Z6warmupPfS_ii)
        .other          _Z6warmupPfS_ii,@"STO_CUDA_ENTRY STV_DEFAULT"
_Z6warmupPfS_ii:
.text._Z6warmupPfS_ii:
        /* <DEDUP_REMOVED lines=22> */
.L_x_17:
        /* <DEDUP_REMOVED lines=10> */
.L_x_31:


//--------------------- .nv.global.init           --------------------------
	.section	.nv.global.init,"aw",@progbits
.nv.global.init:
	.type		$str,@object
	.size		$str,(.L_0 - $str)
$str:
        /*0000*/ 	.byte	0x69, 0x78, 0x2c, 0x20, 0x69, 0x79, 0x2c, 0x20, 0x72, 0x6f, 0x77, 0x20, 0x3d, 0x20, 0x25, 0x64
        /*0010*/ 	.byte	0x2c, 0x20, 0x25, 0x64, 0x2c, 0x20, 0x25, 0x64, 0x20, 0x0a, 0x00
.L_0:


//--------------------- .nv.shared._Z16transposeSmemPadPfS_ii --------------------------
	.section	.nv.shared._Z16transposeSmemPadPfS_ii,"aw",@nobits
	.sectionflags	@""
	.align	4
.nv.shared._Z16transposeSmemPadPfS_ii:
	.zero		2176


//--------------------- .nv.shared.reserved.0     --------------------------
	.section	.nv.shared.reserved.0,"aw",@nobits
	.weak		__nv_reservedSMEM_offset_0_alias
	.size		__nv_reservedSMEM_offset_0_alias, 0, 64
	.other		__nv_reservedSMEM_offset_0_alias,@"STO_CUDA_RESERVED_SHARED STV_DEFAULT"
__nv_reservedSMEM_offset_0_alias:
	.zero		0
	.zero		64


//--------------------- .nv.shared._Z13transposeSmemPfS_ii --------------------------
	.section	.nv.shared._Z13transposeSmemPfS_ii,"aw",@nobits
	.sectionflags	@""
	.align	4
.nv.shared._Z13transposeSmemPfS_ii:
	.zero		2048


//--------------------- .nv.constant0._Z16transposeSmemPadPfS_ii --------------------------
	.section	.nv.constant0._Z16transposeSmemPadPfS_ii,"a",@progbits
	.sectionflags	@""
	.align	4
.nv.constant0._Z16transposeSmemPadPfS_ii:
	.zero		920


//--------------------- .nv.constant0._Z13transposeSmemPfS_ii --------------------------
	.section	.nv.constant0._Z13transposeSmemPfS_ii,"a",@progbits
	.sectionflags	@""
	.align	4
.nv.constant0._Z13transposeSmemPfS_ii:
	.zero		920


//--------------------- .nv.constant0._Z27transposeDiagonalColUnroll4PfS_ii --------------------------
	.section	.nv.constant0._Z27transposeDiagonalColUnroll4PfS_ii,"a",@progbits
	.sectionflags	@""
	.align	4
.nv.constant0._Z27transposeDiagonalColUnroll4PfS_ii:
	.zero		920


//--------------------- .nv.constant0._Z20transposeDiagonalColPfS_ii --------------------------
	.section	.nv.constant0._Z20transposeDiagonalColPfS_ii,"a",@progbits
	.sectionflags	@""
	.align	4
.nv.constant0._Z20transposeDiagonalColPfS_ii:
	.zero		920


//--------------------- .nv.constant0._Z20transposeDiagonalRowPfS_ii --------------------------
	.section	.nv.constant0._Z20transposeDiagonalRowPfS_ii,"a",@progbits
	.sectionflags	@""
	.align	4
.nv.constant0._Z20transposeDiagonalRowPfS_ii:
	.zero		920


//--------------------- .nv.constant0._Z19transposeUnroll4ColPfS_ii --------------------------
	.section	.nv.constant0._Z19transposeUnroll4ColPfS_ii,"a",@progbits
	.sectionflags	@""
	.align	4
.nv.constant0._Z19transposeUnroll4ColPfS_ii:
	.zero		920


//--------------------- .nv.constant0._Z19transposeUnroll8RowPfS_ii --------------------------
	.section	.nv.constant0._Z19transposeUnroll8RowPfS_ii,"a",@progbits
	.sectionflags	@""
	.align	4
.nv.constant0._Z19transposeUnroll8RowPfS_ii:
	.zero		920


//--------------------- .nv.constant0._Z12transposeRowPfS_ii --------------------------
	.section	.nv.constant0._Z12transposeRowPfS_ii,"a",@progbits
	.sectionflags	@""
	.align	4
.nv.constant0._Z12transposeRowPfS_ii:
	.zero		920


//--------------------- .nv.constant0._Z19transposeUnroll4RowPfS_ii --------------------------
	.section	.nv.constant0._Z19transposeUnroll4RowPfS_ii,"a",@progbits
	.sectionflags	@""
	.align	4
.nv.constant0._Z19transposeUnroll4RowPfS_ii:
	.zero		920


//--------------------- .nv.constant0._Z17transposeNaiveColPfS_ii --------------------------
	.section	.nv.constant0._Z17transposeNaiveColPfS_ii,"a",@progbits
	.sectionflags	@""
	.align	4
.nv.constant0._Z17transposeNaiveColPfS_ii:
	.zero		920


//--------------------- .nv.constant0._Z17transposeNaiveRowPfS_ii --------------------------
	.section	.nv.constant0._Z17transposeNaiveRowPfS_ii,"a",@progbits
	.sectionflags	@""
	.align	4
.nv.constant0._Z17transposeNaiveRowPfS_ii:
	.zero		920


//--------------------- .nv.constant0._Z7copyColPfS_ii --------------------------
	.section	.nv.constant0._Z7copyColPfS_ii,"a",@progbits
	.sectionflags	@""
	.align	4
.nv.constant0._Z7copyColPfS_ii:
	.zero		920


//--------------------- .nv.constant0._Z7copyRowPfS_ii --------------------------
	.section	.nv.constant0._Z7copyRowPfS_ii,"a",@progbits
	.sectionflags	@""
	.align	4
.nv.constant0._Z7copyRowPfS_ii:
	.zero		920


//--------------------- .nv.constant0._Z6warmupPfS_ii --------------------------
	.section	.nv.constant0._Z6warmupPfS_ii,"a",@progbits
	.sectionflags	@""
	.align	4
.nv.constant0._Z6warmupPfS_ii:
	.zero		920


//--------------------- SYMBOLS --------------------------

	.type		.nv.reservedSmem.offset0,@object
	.size		.nv.reservedSmem.offset0,0x4
	.type		.nv.reservedSmem.cap,@object
	.size		.nv.reservedSmem.cap,0x4
	.type		vprintf,@function
